//
// Generated by NVIDIA NVVM Compiler
//
// Compiler Build ID: CL-36424714
// Cuda compilation tools, release 13.0, V13.0.88
// Based on NVVM 20.0.0
//

.version 9.0
.target sm_100
.address_size 64

	// .globl	_Z35stencil_3d_thread_coarsening_kernelPKfPfjjjjfffffff
// _ZZ35stencil_3d_thread_coarsening_kernelPKfPfjjjjfffffffE10input_prev has been demoted
// _ZZ35stencil_3d_thread_coarsening_kernelPKfPfjjjjfffffffE10input_curr has been demoted
// _ZZ35stencil_3d_thread_coarsening_kernelPKfPfjjjjfffffffE10input_next has been demoted

.visible .entry _Z35stencil_3d_thread_coarsening_kernelPKfPfjjjjfffffff(
	.param .u64 .ptr .align 1 _Z35stencil_3d_thread_coarsening_kernelPKfPfjjjjfffffff_param_0,
	.param .u64 .ptr .align 1 _Z35stencil_3d_thread_coarsening_kernelPKfPfjjjjfffffff_param_1,
	.param .u32 _Z35stencil_3d_thread_coarsening_kernelPKfPfjjjjfffffff_param_2,
	.param .u32 _Z35stencil_3d_thread_coarsening_kernelPKfPfjjjjfffffff_param_3,
	.param .u32 _Z35stencil_3d_thread_coarsening_kernelPKfPfjjjjfffffff_param_4,
	.param .u32 _Z35stencil_3d_thread_coarsening_kernelPKfPfjjjjfffffff_param_5,
	.param .f32 _Z35stencil_3d_thread_coarsening_kernelPKfPfjjjjfffffff_param_6,
	.param .f32 _Z35stencil_3d_thread_coarsening_kernelPKfPfjjjjfffffff_param_7,
	.param .f32 _Z35stencil_3d_thread_coarsening_kernelPKfPfjjjjfffffff_param_8,
	.param .f32 _Z35stencil_3d_thread_coarsening_kernelPKfPfjjjjfffffff_param_9,
	.param .f32 _Z35stencil_3d_thread_coarsening_kernelPKfPfjjjjfffffff_param_10,
	.param .f32 _Z35stencil_3d_thread_coarsening_kernelPKfPfjjjjfffffff_param_11,
	.param .f32 _Z35stencil_3d_thread_coarsening_kernelPKfPfjjjjfffffff_param_12
)
{
	.reg .pred 	%p<159>;
	.reg .b32 	%r<164>;
	.reg .b32 	%f<82>;
	.reg .b64 	%rd<27>;
	// demoted variable
	.shared .align 4 .b8 _ZZ35stencil_3d_thread_coarsening_kernelPKfPfjjjjfffffffE10input_prev[256];
	// demoted variable
	.shared .align 4 .b8 _ZZ35stencil_3d_thread_coarsening_kernelPKfPfjjjjfffffffE10input_curr[256];
	// demoted variable
	.shared .align 4 .b8 _ZZ35stencil_3d_thread_coarsening_kernelPKfPfjjjjfffffffE10input_next[256];
	ld.param.u64 	%rd3, [_Z35stencil_3d_thread_coarsening_kernelPKfPfjjjjfffffff_param_0];
	ld.param.u64 	%rd4, [_Z35stencil_3d_thread_coarsening_kernelPKfPfjjjjfffffff_param_1];
	ld.param.u32 	%r42, [_Z35stencil_3d_thread_coarsening_kernelPKfPfjjjjfffffff_param_2];
	ld.param.u32 	%r46, [_Z35stencil_3d_thread_coarsening_kernelPKfPfjjjjfffffff_param_3];
	ld.param.u32 	%r44, [_Z35stencil_3d_thread_coarsening_kernelPKfPfjjjjfffffff_param_4];
	ld.param.u32 	%r45, [_Z35stencil_3d_thread_coarsening_kernelPKfPfjjjjfffffff_param_5];
	ld.param.f32 	%f3, [_Z35stencil_3d_thread_coarsening_kernelPKfPfjjjjfffffff_param_8];
	cvta.to.global.u64 	%rd1, %rd4;
	cvta.to.global.u64 	%rd2, %rd3;
	mov.u32 	%r47, %ctaid.x;
	mul.lo.s32 	%r1, %r47, 6;
	mov.u32 	%r2, %tid.x;
	add.s32 	%r48, %r1, %r2;
	add.s32 	%r3, %r48, -1;
	mov.u32 	%r49, %ctaid.y;
	mul.lo.s32 	%r4, %r49, 6;
	mov.u32 	%r5, %tid.y;
	add.s32 	%r50, %r4, %r5;
	setp.ne.s32 	%p13, %r50, 0;
	add.s32 	%r6, %r50, -1;
	mov.u32 	%r52, %ctaid.z;
	mov.u32 	%r7, %tid.z;
	mad.lo.s32 	%r8, %r52, 6, %r7;
	mul.lo.s32 	%r9, %r45, %r8;
	add.s32 	%r10, %r9, -1;
	setp.gt.s32 	%p14, %r3, -1;
	setp.lt.u32 	%p15, %r3, %r44;
	and.pred  	%p16, %p14, %p15;
	setp.lt.u32 	%p17, %r6, %r46;
	and.pred  	%p1, %p13, %p17;
	setp.lt.u32 	%p2, %r10, %r42;
	and.pred  	%p3, %p16, %p1;
	setp.gt.s32 	%p19, %r10, 0;
	and.pred  	%p20, %p19, %p2;
	and.pred  	%p22, %p3, %p20;
	shl.b32 	%r53, %r5, 5;
	mov.u32 	%r54, _ZZ35stencil_3d_thread_coarsening_kernelPKfPfjjjjfffffffE10input_prev;
	add.s32 	%r55, %r54, %r53;
	shl.b32 	%r56, %r2, 2;
	add.s32 	%r11, %r55, %r56;
	not.pred 	%p23, %p22;
	@%p23 bra 	$L__BB0_2;
	add.s32 	%r57, %r9, -2;
	mad.lo.s32 	%r58, %r57, %r46, %r6;
	mad.lo.s32 	%r59, %r58, %r44, %r3;
	mul.wide.u32 	%rd5, %r59, 4;
	add.s64 	%rd6, %rd2, %rd5;
	ld.global.f32 	%f8, [%rd6];
	st.shared.f32 	[%r11], %f8;
$L__BB0_2:
	setp.gt.s32 	%p24, %r10, -1;
	and.pred  	%p25, %p24, %p2;
	and.pred  	%p26, %p3, %p25;
	mov.u32 	%r61, _ZZ35stencil_3d_thread_coarsening_kernelPKfPfjjjjfffffffE10input_curr;
	add.s32 	%r62, %r61, %r53;
	add.s32 	%r12, %r62, %r56;
	not.pred 	%p27, %p26;
	@%p27 bra 	$L__BB0_4;
	mad.lo.s32 	%r64, %r10, %r46, %r6;
	mad.lo.s32 	%r65, %r64, %r44, %r3;
	mul.wide.u32 	%rd7, %r65, 4;
	add.s64 	%rd8, %rd2, %rd7;
	ld.global.f32 	%f9, [%rd8];
	st.shared.f32 	[%r12], %f9;
$L__BB0_4:
	setp.ge.u32 	%p28, %r10, %r42;
	@%p28 bra 	$L__BB0_39;
	mov.u32 	%r68, _ZZ35stencil_3d_thread_coarsening_kernelPKfPfjjjjfffffffE10input_next;
	add.s32 	%r69, %r68, %r53;
	add.s32 	%r13, %r69, %r56;
	add.s32 	%r14, %r42, -1;
	sub.s32 	%r71, %r42, %r9;
	max.u32 	%r72, %r45, 1;
	add.s32 	%r73, %r72, -1;
	min.u32 	%r15, %r71, %r73;
	setp.eq.s32 	%p29, %r15, 0;
	mov.b32 	%r163, 0;
	@%p29 bra 	$L__BB0_28;
	add.s32 	%r74, %r15, 1;
	add.s32 	%r162, %r9, 1;
	mul.lo.s32 	%r75, %r45, %r46;
	mad.lo.s32 	%r76, %r75, %r8, %r5;
	add.s32 	%r77, %r76, %r4;
	add.s32 	%r78, %r77, -1;
	mad.lo.s32 	%r79, %r44, %r78, %r2;
	add.s32 	%r161, %r79, %r1;
	sub.s32 	%r160, %r9, %r42;
	and.b32  	%r80, %r74, -2;
	neg.s32 	%r159, %r80;
	mad.lo.s32 	%r81, %r46, %r9, %r46;
	add.s32 	%r82, %r5, %r81;
	add.s32 	%r83, %r82, %r4;
	add.s32 	%r84, %r83, -1;
	mad.lo.s32 	%r85, %r44, %r84, %r2;
	add.s32 	%r158, %r85, %r1;
	mad.lo.s32 	%r86, %r46, %r10, %r5;
	add.s32 	%r87, %r86, %r4;
	add.s32 	%r88, %r87, -1;
	mad.lo.s32 	%r89, %r44, %r88, %r2;
	add.s32 	%r157, %r89, %r1;
	not.b32 	%r156, %r9;
	not.pred 	%p31, %p3;
$L__BB0_7:
	add.s32 	%r30, %r162, -1;
	setp.ge.u32 	%p30, %r30, %r42;
	or.pred  	%p32, %p31, %p30;
	@%p32 bra 	$L__BB0_9;
	add.s32 	%r90, %r161, -1;
	mul.wide.u32 	%rd9, %r90, 4;
	add.s64 	%rd10, %rd2, %rd9;
	ld.global.f32 	%f10, [%rd10];
	st.shared.f32 	[%r13], %f10;
$L__BB0_9:
	add.s32 	%r91, %r162, -2;
	setp.gt.s32 	%p34, %r91, -1;
	bar.sync 	0;
	setp.eq.s32 	%p35, %r3, 0;
	mov.u32 	%r92, %ctaid.x;
	mov.u32 	%r93, %tid.x;
	mad.lo.s32 	%r94, %r92, 6, %r93;
	setp.eq.s32 	%p36, %r94, %r44;
	or.pred  	%p37, %p35, %p36;
	and.pred  	%p38, %p37, %p1;
	setp.eq.s32 	%p39, %r6, 0;
	mov.u32 	%r95, %ctaid.y;
	mov.u32 	%r96, %tid.y;
	mad.lo.s32 	%r97, %r95, 6, %r96;
	setp.eq.s32 	%p40, %r97, %r46;
	or.pred  	%p41, %p39, %p40;
	setp.gt.s32 	%p42, %r3, -1;
	setp.lt.u32 	%p43, %r3, %r44;
	and.pred  	%p4, %p42, %p43;
	and.pred  	%p44, %p41, %p4;
	or.pred  	%p45, %p38, %p44;
	and.pred  	%p46, %p34, %p45;
	mov.pred 	%p156, -1;
	@%p46 bra 	$L__BB0_11;
	setp.eq.s32 	%p47, %r156, -2;
	setp.eq.s32 	%p48, %r160, 0;
	or.pred  	%p49, %p47, %p48;
	and.pred  	%p50, %p4, %p49;
	and.pred  	%p156, %p50, %p1;
$L__BB0_11:
	add.s32 	%r99, %r162, -2;
	setp.gt.s32 	%p51, %r99, 0;
	setp.lt.u32 	%p52, %r99, %r14;
	and.pred  	%p53, %p51, %p52;
	add.s32 	%r100, %r46, -1;
	setp.lt.u32 	%p54, %r6, %r100;
	mov.u32 	%r101, %ctaid.y;
	mov.u32 	%r102, %tid.y;
	mad.lo.s32 	%r103, %r101, 6, %r102;
	setp.gt.u32 	%p55, %r103, 1;
	setp.gt.s32 	%p56, %r3, 0;
	add.s32 	%r104, %r44, -1;
	setp.lt.u32 	%p57, %r3, %r104;
	and.pred  	%p58, %p56, %p57;
	and.pred  	%p59, %p55, %p58;
	and.pred  	%p60, %p59, %p54;
	mov.u32 	%r105, %tid.x;
	add.s32 	%r106, %r105, -1;
	add.s32 	%r107, %r102, -1;
	max.u32 	%r108, %r106, %r107;
	setp.lt.u32 	%p61, %r108, 6;
	setp.ne.s32 	%p62, %r7, 0;
	and.pred  	%p63, %p61, %p62;
	and.pred  	%p64, %p60, %p63;
	and.pred  	%p65, %p53, %p64;
	not.pred 	%p66, %p65;
	setp.gt.u32 	%p67, %r7, 6;
	or.pred  	%p68, %p66, %p67;
	@%p68 bra 	$L__BB0_13;
	ld.param.f32 	%f79, [_Z35stencil_3d_thread_coarsening_kernelPKfPfjjjjfffffff_param_12];
	ld.param.f32 	%f76, [_Z35stencil_3d_thread_coarsening_kernelPKfPfjjjjfffffff_param_11];
	ld.param.f32 	%f73, [_Z35stencil_3d_thread_coarsening_kernelPKfPfjjjjfffffff_param_10];
	ld.param.f32 	%f70, [_Z35stencil_3d_thread_coarsening_kernelPKfPfjjjjfffffff_param_9];
	ld.param.f32 	%f67, [_Z35stencil_3d_thread_coarsening_kernelPKfPfjjjjfffffff_param_7];
	ld.param.f32 	%f64, [_Z35stencil_3d_thread_coarsening_kernelPKfPfjjjjfffffff_param_6];
	ld.shared.f32 	%f11, [%r12];
	ld.shared.f32 	%f12, [%r12+-4];
	mul.f32 	%f13, %f67, %f12;
	fma.rn.f32 	%f14, %f64, %f11, %f13;
	ld.shared.f32 	%f15, [%r12+4];
	fma.rn.f32 	%f16, %f3, %f15, %f14;
	ld.shared.f32 	%f17, [%r12+-32];
	fma.rn.f32 	%f18, %f70, %f17, %f16;
	ld.shared.f32 	%f19, [%r12+32];
	fma.rn.f32 	%f20, %f73, %f19, %f18;
	ld.shared.f32 	%f21, [%r11];
	fma.rn.f32 	%f22, %f76, %f21, %f20;
	ld.shared.f32 	%f23, [%r13];
	fma.rn.f32 	%f24, %f79, %f23, %f22;
	add.s32 	%r110, %r157, -1;
	mul.wide.u32 	%rd11, %r110, 4;
	add.s64 	%rd12, %rd1, %rd11;
	st.global.f32 	[%rd12], %f24;
$L__BB0_13:
	not.pred 	%p69, %p156;
	@%p69 bra 	$L__BB0_15;
	add.s32 	%r111, %r157, -1;
	ld.shared.f32 	%f25, [%r12];
	mul.wide.s32 	%rd13, %r111, 4;
	add.s64 	%rd14, %rd1, %rd13;
	st.global.f32 	[%rd14], %f25;
$L__BB0_15:
	bar.sync 	0;
	@%p31 bra 	$L__BB0_17;
	ld.shared.f32 	%f26, [%r12];
	st.shared.f32 	[%r11], %f26;
	ld.shared.f32 	%f27, [%r13];
	st.shared.f32 	[%r12], %f27;
$L__BB0_17:
	setp.ge.u32 	%p71, %r162, %r42;
	or.pred  	%p73, %p31, %p71;
	@%p73 bra 	$L__BB0_19;
	add.s32 	%r112, %r158, -1;
	mul.wide.u32 	%rd15, %r112, 4;
	add.s64 	%rd16, %rd2, %rd15;
	ld.global.f32 	%f28, [%rd16];
	st.shared.f32 	[%r13], %f28;
$L__BB0_19:
	setp.gt.s32 	%p75, %r30, -1;
	bar.sync 	0;
	setp.eq.s32 	%p76, %r3, 0;
	mov.u32 	%r113, %ctaid.x;
	mov.u32 	%r114, %tid.x;
	mad.lo.s32 	%r115, %r113, 6, %r114;
	setp.eq.s32 	%p77, %r115, %r44;
	or.pred  	%p78, %p76, %p77;
	and.pred  	%p79, %p78, %p1;
	setp.eq.s32 	%p80, %r6, 0;
	mov.u32 	%r116, %ctaid.y;
	mov.u32 	%r117, %tid.y;
	mad.lo.s32 	%r118, %r116, 6, %r117;
	setp.eq.s32 	%p81, %r118, %r46;
	or.pred  	%p82, %p80, %p81;
	setp.gt.s32 	%p83, %r3, -1;
	setp.lt.u32 	%p84, %r3, %r44;
	and.pred  	%p7, %p83, %p84;
	and.pred  	%p85, %p82, %p7;
	or.pred  	%p86, %p79, %p85;
	and.pred  	%p87, %p75, %p86;
	mov.pred 	%p157, -1;
	@%p87 bra 	$L__BB0_21;
	setp.eq.s32 	%p88, %r160, -1;
	and.pred  	%p89, %p7, %p88;
	and.pred  	%p157, %p89, %p1;
$L__BB0_21:
	add.s32 	%r120, %r162, -1;
	setp.gt.s32 	%p90, %r120, 0;
	setp.lt.u32 	%p91, %r120, %r14;
	and.pred  	%p92, %p90, %p91;
	add.s32 	%r121, %r46, -1;
	setp.lt.u32 	%p93, %r6, %r121;
	mov.u32 	%r122, %ctaid.y;
	mov.u32 	%r123, %tid.y;
	mad.lo.s32 	%r124, %r122, 6, %r123;
	setp.gt.u32 	%p94, %r124, 1;
	setp.gt.s32 	%p95, %r3, 0;
	add.s32 	%r125, %r44, -1;
	setp.lt.u32 	%p96, %r3, %r125;
	and.pred  	%p97, %p95, %p96;
	and.pred  	%p98, %p94, %p97;
	and.pred  	%p99, %p98, %p93;
	mov.u32 	%r126, %tid.x;
	add.s32 	%r127, %r126, -1;
	add.s32 	%r128, %r123, -1;
	max.u32 	%r129, %r127, %r128;
	setp.lt.u32 	%p100, %r129, 6;
	setp.ne.s32 	%p101, %r7, 0;
	and.pred  	%p102, %p100, %p101;
	and.pred  	%p103, %p99, %p102;
	and.pred  	%p104, %p92, %p103;
	not.pred 	%p105, %p104;
	setp.gt.u32 	%p106, %r7, 6;
	or.pred  	%p107, %p105, %p106;
	@%p107 bra 	$L__BB0_23;
	ld.param.f32 	%f80, [_Z35stencil_3d_thread_coarsening_kernelPKfPfjjjjfffffff_param_12];
	ld.param.f32 	%f77, [_Z35stencil_3d_thread_coarsening_kernelPKfPfjjjjfffffff_param_11];
	ld.param.f32 	%f74, [_Z35stencil_3d_thread_coarsening_kernelPKfPfjjjjfffffff_param_10];
	ld.param.f32 	%f71, [_Z35stencil_3d_thread_coarsening_kernelPKfPfjjjjfffffff_param_9];
	ld.param.f32 	%f68, [_Z35stencil_3d_thread_coarsening_kernelPKfPfjjjjfffffff_param_7];
	ld.param.f32 	%f65, [_Z35stencil_3d_thread_coarsening_kernelPKfPfjjjjfffffff_param_6];
	ld.shared.f32 	%f29, [%r12];
	ld.shared.f32 	%f30, [%r12+-4];
	mul.f32 	%f31, %f68, %f30;
	fma.rn.f32 	%f32, %f65, %f29, %f31;
	ld.shared.f32 	%f33, [%r12+4];
	fma.rn.f32 	%f34, %f3, %f33, %f32;
	ld.shared.f32 	%f35, [%r12+-32];
	fma.rn.f32 	%f36, %f71, %f35, %f34;
	ld.shared.f32 	%f37, [%r12+32];
	fma.rn.f32 	%f38, %f74, %f37, %f36;
	ld.shared.f32 	%f39, [%r11];
	fma.rn.f32 	%f40, %f77, %f39, %f38;
	ld.shared.f32 	%f41, [%r13];
	fma.rn.f32 	%f42, %f80, %f41, %f40;
	add.s32 	%r131, %r161, -1;
	mul.wide.u32 	%rd17, %r131, 4;
	add.s64 	%rd18, %rd1, %rd17;
	st.global.f32 	[%rd18], %f42;
$L__BB0_23:
	not.pred 	%p108, %p157;
	@%p108 bra 	$L__BB0_25;
	add.s32 	%r132, %r161, -1;
	ld.shared.f32 	%f43, [%r12];
	mul.wide.s32 	%rd19, %r132, 4;
	add.s64 	%rd20, %rd1, %rd19;
	st.global.f32 	[%rd20], %f43;
$L__BB0_25:
	bar.sync 	0;
	not.pred 	%p109, %p3;
	@%p109 bra 	$L__BB0_27;
	ld.shared.f32 	%f44, [%r12];
	st.shared.f32 	[%r11], %f44;
	ld.shared.f32 	%f45, [%r13];
	st.shared.f32 	[%r12], %f45;
$L__BB0_27:
	add.s32 	%r133, %r15, 1;
	and.b32  	%r163, %r133, -2;
	add.s32 	%r162, %r162, 2;
	mul.lo.s32 	%r134, %r44, %r46;
	shl.b32 	%r135, %r134, 1;
	add.s32 	%r161, %r161, %r135;
	add.s32 	%r160, %r160, 2;
	add.s32 	%r159, %r159, 2;
	add.s32 	%r158, %r158, %r135;
	add.s32 	%r157, %r157, %r135;
	add.s32 	%r156, %r156, -2;
	setp.ne.s32 	%p110, %r159, 0;
	@%p110 bra 	$L__BB0_7;
$L__BB0_28:
	and.b32  	%r136, %r15, 1;
	setp.eq.b32 	%p111, %r136, 1;
	@%p111 bra 	$L__BB0_39;
	add.s32 	%r40, %r163, %r10;
	add.s32 	%r41, %r163, %r9;
	setp.ge.u32 	%p112, %r41, %r42;
	not.pred 	%p113, %p3;
	or.pred  	%p114, %p113, %p112;
	@%p114 bra 	$L__BB0_31;
	mad.lo.s32 	%r137, %r41, %r46, %r6;
	mad.lo.s32 	%r138, %r137, %r44, %r3;
	mul.wide.u32 	%rd21, %r138, 4;
	add.s64 	%rd22, %rd2, %rd21;
	ld.global.f32 	%f46, [%rd22];
	st.shared.f32 	[%r13], %f46;
$L__BB0_31:
	setp.gt.s32 	%p116, %r40, -1;
	setp.lt.u32 	%p117, %r7, 7;
	add.s32 	%r140, %r46, -1;
	setp.lt.u32 	%p118, %r6, %r140;
	bar.sync 	0;
	mov.u32 	%r141, %ctaid.y;
	mov.u32 	%r142, %tid.y;
	mad.lo.s32 	%r143, %r141, 6, %r142;
	setp.gt.u32 	%p119, %r143, 1;
	setp.gt.s32 	%p120, %r3, 0;
	add.s32 	%r145, %r44, -1;
	setp.lt.u32 	%p121, %r3, %r145;
	and.pred  	%p122, %p120, %p121;
	and.pred  	%p123, %p119, %p122;
	and.pred  	%p124, %p123, %p118;
	setp.gt.s32 	%p125, %r40, 0;
	setp.lt.u32 	%p126, %r40, %r14;
	and.pred  	%p127, %p125, %p126;
	and.pred  	%p128, %p127, %p124;
	mov.u32 	%r146, %tid.x;
	add.s32 	%r147, %r146, -1;
	add.s32 	%r148, %r142, -1;
	max.u32 	%r149, %r147, %r148;
	setp.lt.u32 	%p129, %r149, 6;
	setp.ne.s32 	%p130, %r7, 0;
	and.pred  	%p131, %p129, %p130;
	and.pred  	%p132, %p128, %p131;
	and.pred  	%p10, %p132, %p117;
	setp.eq.s32 	%p133, %r3, 0;
	mov.u32 	%r150, %ctaid.x;
	mad.lo.s32 	%r151, %r150, 6, %r146;
	setp.eq.s32 	%p134, %r151, %r44;
	or.pred  	%p135, %p133, %p134;
	and.pred  	%p136, %p135, %p1;
	setp.eq.s32 	%p137, %r6, 0;
	setp.eq.s32 	%p138, %r143, %r46;
	or.pred  	%p139, %p137, %p138;
	setp.gt.s32 	%p140, %r3, -1;
	setp.lt.u32 	%p141, %r3, %r44;
	and.pred  	%p142, %p140, %p141;
	and.pred  	%p143, %p139, %p142;
	or.pred  	%p144, %p136, %p143;
	and.pred  	%p145, %p116, %p144;
	mov.pred 	%p158, -1;
	@%p145 bra 	$L__BB0_33;
	setp.eq.s32 	%p146, %r40, 0;
	setp.eq.s32 	%p147, %r40, %r14;
	or.pred  	%p148, %p146, %p147;
	setp.gt.s32 	%p149, %r3, -1;
	setp.lt.u32 	%p150, %r3, %r44;
	and.pred  	%p151, %p149, %p150;
	and.pred  	%p152, %p151, %p148;
	and.pred  	%p158, %p152, %p1;
$L__BB0_33:
	not.pred 	%p153, %p10;
	@%p153 bra 	$L__BB0_35;
	ld.param.f32 	%f81, [_Z35stencil_3d_thread_coarsening_kernelPKfPfjjjjfffffff_param_12];
	ld.param.f32 	%f78, [_Z35stencil_3d_thread_coarsening_kernelPKfPfjjjjfffffff_param_11];
	ld.param.f32 	%f75, [_Z35stencil_3d_thread_coarsening_kernelPKfPfjjjjfffffff_param_10];
	ld.param.f32 	%f72, [_Z35stencil_3d_thread_coarsening_kernelPKfPfjjjjfffffff_param_9];
	ld.param.f32 	%f69, [_Z35stencil_3d_thread_coarsening_kernelPKfPfjjjjfffffff_param_7];
	ld.param.f32 	%f66, [_Z35stencil_3d_thread_coarsening_kernelPKfPfjjjjfffffff_param_6];
	ld.shared.f32 	%f47, [%r12];
	ld.shared.f32 	%f48, [%r12+-4];
	mul.f32 	%f49, %f69, %f48;
	fma.rn.f32 	%f50, %f66, %f47, %f49;
	ld.shared.f32 	%f51, [%r12+4];
	fma.rn.f32 	%f52, %f3, %f51, %f50;
	ld.shared.f32 	%f53, [%r12+-32];
	fma.rn.f32 	%f54, %f72, %f53, %f52;
	ld.shared.f32 	%f55, [%r12+32];
	fma.rn.f32 	%f56, %f75, %f55, %f54;
	ld.shared.f32 	%f57, [%r11];
	fma.rn.f32 	%f58, %f78, %f57, %f56;
	ld.shared.f32 	%f59, [%r13];
	fma.rn.f32 	%f60, %f81, %f59, %f58;
	mad.lo.s32 	%r152, %r40, %r46, %r6;
	mad.lo.s32 	%r153, %r152, %r44, %r3;
	mul.wide.u32 	%rd23, %r153, 4;
	add.s64 	%rd24, %rd1, %rd23;
	st.global.f32 	[%rd24], %f60;
$L__BB0_35:
	not.pred 	%p154, %p158;
	@%p154 bra 	$L__BB0_37;
	mad.lo.s32 	%r154, %r40, %r46, %r6;
	mad.lo.s32 	%r155, %r154, %r44, %r3;
	ld.shared.f32 	%f61, [%r12];
	mul.wide.s32 	%rd25, %r155, 4;
	add.s64 	%rd26, %rd1, %rd25;
	st.global.f32 	[%rd26], %f61;
$L__BB0_37:
	bar.sync 	0;
	not.pred 	%p155, %p3;
	@%p155 bra 	$L__BB0_39;
	ld.shared.f32 	%f62, [%r12];
	st.shared.f32 	[%r11], %f62;
	ld.shared.f32 	%f63, [%r13];
	st.shared.f32 	[%r12], %f63;
$L__BB0_39:
	ret;

}


// ===== COMPILED SASS (sm_100) =====

	.target	sm_100

	.elftype	@"ET_EXEC"


//--------------------- .note.nv.tkinfo           --------------------------
	.section	.note.nv.tkinfo,"",@"SHT_NOTE"
	.sectionflags	@"SHF_NOTE_NV_TKINFO"
	.tkinfo
        /*0018*/ 	.word	0x00000002
        /*0030*/ 	.string	""
        /*0030*/ 	.string	"ptxas"
        /*0030*/ 	.string	"Cuda compilation tools, release 13.0, V13.0.88"
        /*0030*/ 	.string	"Build cuda_13.0.r13.0/compiler.36424714_0"
        /*0030*/ 	.string	"-arch sm_100 -m 64 "



//--------------------- .note.nv.cuinfo           --------------------------
	.section	.note.nv.cuinfo,"",@"SHT_NOTE"
	.sectionflags	@"SHF_NOTE_NV_CUINFO"
        /*0018*/ 	.short	0x0002
        /*001a*/ 	.short	0x0064
        /*001c*/ 	.short	0x0082
	.zero		2


//--------------------- .nv.info                  --------------------------
	.section	.nv.info,"",@"SHT_CUDA_INFO"
	.align	4


	//----- nvinfo : EIATTR_REGCOUNT
	.align		4
        /*0000*/ 	.byte	0x04, 0x2f
        /*0002*/ 	.short	(.L_1 - .L_0)
	.align		4
.L_0:
        /*0004*/ 	.word	index@(_Z35stencil_3d_thread_coarsening_kernelPKfPfjjjjfffffff)
        /*0008*/ 	.word	0x00000027


	//----- nvinfo : EIATTR_FRAME_SIZE
	.align		4
.L_1:
        /*000c*/ 	.byte	0x04, 0x11
        /*000e*/ 	.short	(.L_3 - .L_2)
	.align		4
.L_2:
        /*0010*/ 	.word	index@(_Z35stencil_3d_thread_coarsening_kernelPKfPfjjjjfffffff)
        /*0014*/ 	.word	0x00000000


	//----- nvinfo : EIATTR_MIN_STACK_SIZE
	.align		4
.L_3:
        /*0018*/ 	.byte	0x04, 0x12
        /*001a*/ 	.short	(.L_5 - .L_4)
	.align		4
.L_4:
        /*001c*/ 	.word	index@(_Z35stencil_3d_thread_coarsening_kernelPKfPfjjjjfffffff)
        /*0020*/ 	.word	0x00000000
.L_5:


//--------------------- .nv.compat                --------------------------
	.section	.nv.compat,"",@"SHT_CUDA_COMPAT_INFO"
	.align	4
        /*0000*/ 	.byte	0x02, 0x09, 0x00, 0x00, 0x02, 0x02, 0x01, 0x00, 0x02, 0x05, 0x05, 0x00, 0x03, 0x07, 0x01, 0x01
        /*0010*/ 	.byte	0x02, 0x03, 0x00, 0x00, 0x02, 0x06, 0x01, 0x00, 0x04, 0x0b, 0x08, 0x00, 0x09, 0x00, 0x00, 0x00
        /*0020*/ 	.byte	0x00, 0x00, 0x00, 0x00


//--------------------- .nv.info._Z35stencil_3d_thread_coarsening_kernelPKfPfjjjjfffffff --------------------------
	.section	.nv.info._Z35stencil_3d_thread_coarsening_kernelPKfPfjjjjfffffff,"",@"SHT_CUDA_INFO"
	.sectionflags	@""
	.align	4


	//----- nvinfo : EIATTR_CUDA_API_VERSION
	.align		4
        /*0000*/ 	.byte	0x04, 0x37
        /*0002*/ 	.short	(.L_7 - .L_6)
.L_6:
        /*0004*/ 	.word	0x00000082


	//----- nvinfo : EIATTR_KPARAM_INFO
	.align		4
.L_7:
        /*0008*/ 	.byte	0x04, 0x17
        /*000a*/ 	.short	(.L_9 - .L_8)
.L_8:
        /*000c*/ 	.word	0x00000000
        /*0010*/ 	.short	0x000c
        /*0012*/ 	.short	0x0038
        /*0014*/ 	.byte	0x00, 0xf0, 0x11, 0x00


	//----- nvinfo : EIATTR_KPARAM_INFO
	.align		4
.L_9:
        /*0018*/ 	.byte	0x04, 0x17
        /*001a*/ 	.short	(.L_11 - .L_10)
.L_10:
        /*001c*/ 	.word	0x00000000
        /*0020*/ 	.short	0x000b
        /*0022*/ 	.short	0x0034
        /*0024*/ 	.byte	0x00, 0xf0, 0x11, 0x00


	//----- nvinfo : EIATTR_KPARAM_INFO
	.align		4
.L_11:
        /*0028*/ 	.byte	0x04, 0x17
        /*002a*/ 	.short	(.L_13 - .L_12)
.L_12:
        /*002c*/ 	.word	0x00000000
        /*0030*/ 	.short	0x000a
        /*0032*/ 	.short	0x0030
        /*0034*/ 	.byte	0x00, 0xf0, 0x11, 0x00


	//----- nvinfo : EIATTR_KPARAM_INFO
	.align		4
.L_13:
        /*0038*/ 	.byte	0x04, 0x17
        /*003a*/ 	.short	(.L_15 - .L_14)
.L_14:
        /*003c*/ 	.word	0x00000000
        /*0040*/ 	.short	0x0009
        /*0042*/ 	.short	0x002c
        /*0044*/ 	.byte	0x00, 0xf0, 0x11, 0x00


	//----- nvinfo : EIATTR_KPARAM_INFO
	.align		4
.L_15:
        /*0048*/ 	.byte	0x04, 0x17
        /*004a*/ 	.short	(.L_17 - .L_16)
.L_16:
        /*004c*/ 	.word	0x00000000
        /*0050*/ 	.short	0x0008
        /*0052*/ 	.short	0x0028
        /*0054*/ 	.byte	0x00, 0xf0, 0x11, 0x00


	//----- nvinfo : EIATTR_KPARAM_INFO
	.align		4
.L_17:
        /*0058*/ 	.byte	0x04, 0x17
        /*005a*/ 	.short	(.L_19 - .L_18)
.L_18:
        /*005c*/ 	.word	0x00000000
        /*0060*/ 	.short	0x0007
        /*0062*/ 	.short	0x0024
        /*0064*/ 	.byte	0x00, 0xf0, 0x11, 0x00


	//----- nvinfo : EIATTR_KPARAM_INFO
	.align		4
.L_19:
        /*0068*/ 	.byte	0x04, 0x17
        /*006a*/ 	.short	(.L_21 - .L_20)
.L_20:
        /*006c*/ 	.word	0x00000000
        /*0070*/ 	.short	0x0006
        /*0072*/ 	.short	0x0020
        /*0074*/ 	.byte	0x00, 0xf0, 0x11, 0x00


	//----- nvinfo : EIATTR_KPARAM_INFO
	.align		4
.L_21:
        /*0078*/ 	.byte	0x04, 0x17
        /*007a*/ 	.short	(.L_23 - .L_22)
.L_22:
        /*007c*/ 	.word	0x00000000
        /*0080*/ 	.short	0x0005
        /*0082*/ 	.short	0x001c
        /*0084*/ 	.byte	0x00, 0xf0, 0x11, 0x00


	//----- nvinfo : EIATTR_KPARAM_INFO
	.align		4
.L_23:
        /*0088*/ 	.byte	0x04, 0x17
        /*008a*/ 	.short	(.L_25 - .L_24)
.L_24:
        /*008c*/ 	.word	0x00000000
        /*0090*/ 	.short	0x0004
        /*0092*/ 	.short	0x0018
        /*0094*/ 	.byte	0x00, 0xf0, 0x11, 0x00


	//----- nvinfo : EIATTR_KPARAM_INFO
	.align		4
.L_25:
        /*0098*/ 	.byte	0x04, 0x17
        /*009a*/ 	.short	(.L_27 - .L_26)
.L_26:
        /*009c*/ 	.word	0x00000000
        /*00a0*/ 	.short	0x0003
        /*00a2*/ 	.short	0x0014
        /*00a4*/ 	.byte	0x00, 0xf0, 0x11, 0x00


	//----- nvinfo : EIATTR_KPARAM_INFO
	.align		4
.L_27:
        /*00a8*/ 	.byte	0x04, 0x17
        /*00aa*/ 	.short	(.L_29 - .L_28)
.L_28:
        /*00ac*/ 	.word	0x00000000
        /*00b0*/ 	.short	0x0002
        /*00b2*/ 	.short	0x0010
        /*00b4*/ 	.byte	0x00, 0xf0, 0x11, 0x00


	//----- nvinfo : EIATTR_KPARAM_INFO
	.align		4
.L_29:
        /*00b8*/ 	.byte	0x04, 0x17
        /*00ba*/ 	.short	(.L_31 - .L_30)
.L_30:
        /*00bc*/ 	.word	0x00000000
        /*00c0*/ 	.short	0x0001
        /*00c2*/ 	.short	0x0008
        /*00c4*/ 	.byte	0x00, 0xf5, 0x21, 0x00


	//----- nvinfo : EIATTR_KPARAM_INFO
	.align		4
.L_31:
        /*00c8*/ 	.byte	0x04, 0x17
        /*00ca*/ 	.short	(.L_33 - .L_32)
.L_32:
        /*00cc*/ 	.word	0x00000000
        /*00d0*/ 	.short	0x0000
        /*00d2*/ 	.short	0x0000
        /*00d4*/ 	.byte	0x00, 0xf5, 0x21, 0x00


	//----- nvinfo : EIATTR_SPARSE_MMA_MASK
	.align		4
.L_33:
        /*00d8*/ 	.byte	0x03, 0x50
        /*00da*/ 	.short	0x0000


	//----- nvinfo : EIATTR_MAXREG_COUNT
	.align		4
        /*00dc*/ 	.byte	0x03, 0x1b
        /*00de*/ 	.short	0x00ff


	//----- nvinfo : EIATTR_NUM_BARRIERS
	.align		4
        /*00e0*/ 	.byte	0x02, 0x4c
        /*00e2*/ 	.byte	0x01
	.zero		1


	//----- nvinfo : EIATTR_MERCURY_ISA_VERSION
	.align		4
        /*00e4*/ 	.byte	0x03, 0x5f
        /*00e6*/ 	.short	0x0101


	//----- nvinfo : EIATTR_VRC_CTA_INIT_COUNT
	.align		4
        /*00e8*/ 	.byte	0x02, 0x4a
	.zero		1
	.zero		1


	//----- nvinfo : EIATTR_EXIT_INSTR_OFFSETS
	.align		4
        /*00ec*/ 	.byte	0x04, 0x1c
        /*00ee*/ 	.short	(.L_35 - .L_34)


	//   ....[0]....
.L_34:
        /*00f0*/ 	.word	0x00000340


	//   ....[1]....
        /*00f4*/ 	.word	0x00000e60


	//   ....[2]....
        /*00f8*/ 	.word	0x000012c0


	//   ....[3]....
        /*00fc*/ 	.word	0x00001310


	//----- nvinfo : EIATTR_CRS_STACK_SIZE
	.align		4
.L_35:
        /*0100*/ 	.byte	0x04, 0x1e
        /*0102*/ 	.short	(.L_37 - .L_36)
.L_36:
        /*0104*/ 	.word	0x00000000


	//----- nvinfo : EIATTR_CBANK_PARAM_SIZE
	.align		4
.L_37:
        /*0108*/ 	.byte	0x03, 0x19
        /*010a*/ 	.short	0x003c


	//----- nvinfo : EIATTR_PARAM_CBANK
	.align		4
        /*010c*/ 	.byte	0x04, 0x0a
        /*010e*/ 	.short	(.L_39 - .L_38)
	.align		4
.L_38:
        /*0110*/ 	.word	index@(.nv.constant0._Z35stencil_3d_thread_coarsening_kernelPKfPfjjjjfffffff)
        /*0114*/ 	.short	0x0380
        /*0116*/ 	.short	0x003c


	//----- nvinfo : EIATTR_SW_WAR
	.align		4
.L_39:
        /*0118*/ 	.byte	0x04, 0x36
        /*011a*/ 	.short	(.L_41 - .L_40)
.L_40:
        /*011c*/ 	.word	0x00000008
.L_41:


//--------------------- .nv.callgraph             --------------------------
	.section	.nv.callgraph,"",@"SHT_CUDA_CALLGRAPH"
	.align	4
	.sectionentsize	8
	.align		4
        /*0000*/ 	.word	0x00000000
	.align		4
        /*0004*/ 	.word	0xffffffff
	.align		4
        /*0008*/ 	.word	0x00000000
	.align		4
        /*000c*/ 	.word	0xfffffffe
	.align		4
        /*0010*/ 	.word	0x00000000
	.align		4
        /*0014*/ 	.word	0xfffffffd
	.align		4
        /*0018*/ 	.word	0x00000000
	.align		4
        /*001c*/ 	.word	0xfffffffc


//--------------------- .text._Z35stencil_3d_thread_coarsening_kernelPKfPfjjjjfffffff --------------------------
	.section	.text._Z35stencil_3d_thread_coarsening_kernelPKfPfjjjjfffffff,"ax",@progbits
	.align	128
        .global         _Z35stencil_3d_thread_coarsening_kernelPKfPfjjjjfffffff
        .type           _Z35stencil_3d_thread_coarsening_kernelPKfPfjjjjfffffff,@function
        .size           _Z35stencil_3d_thread_coarsening_kernelPKfPfjjjjfffffff,(.L_x_9 - _Z35stencil_3d_thread_coarsening_kernelPKfPfjjjjfffffff)
        .other          _Z35stencil_3d_thread_coarsening_kernelPKfPfjjjjfffffff,@"STO_CUDA_ENTRY STV_DEFAULT"
_Z35stencil_3d_thread_coarsening_kernelPKfPfjjjjfffffff:
.text._Z35stencil_3d_thread_coarsening_kernelPKfPfjjjjfffffff:
[----:B------:R-:W-:Y:S01]  /*0000*/  LDC R1, c[0x0][0x37c] ;  /* 0x0000df00ff017b82 */ /* 0x000fe20000000800 */
[----:B------:R-:W0:Y:S01]  /*0010*/  S2R R19, SR_CTAID.X ;  /* 0x0000000000137919 */ /* 0x000e220000002500 */
[----:B------:R-:W1:Y:S01]  /*0020*/  LDCU.128 UR4, c[0x0][0x390] ;  /* 0x00007200ff0477ac */ /* 0x000e620008000c00 */
[----:B------:R-:W0:Y:S01]  /*0030*/  S2R R0, SR_TID.X ;  /* 0x0000000000007919 */ /* 0x000e220000002100 */
[----:B------:R-:W2:Y:S01]  /*0040*/  LDCU.64 UR10, c[0x0][0x358] ;  /* 0x00006b00ff0a77ac */ /* 0x000ea20008000a00 */
[----:B------:R-:W3:Y:S01]  /*0050*/  S2R R17, SR_CTAID.Y ;  /* 0x0000000000117919 */ /* 0x000ee20000002600 */
[----:B------:R-:W3:Y:S01]  /*0060*/  S2R R2, SR_TID.Y ;  /* 0x0000000000027919 */ /* 0x000ee20000002200 */
[----:B------:R-:W4:Y:S01]  /*0070*/  S2R R6, SR_CTAID.Z ;  /* 0x0000000000067919 */ /* 0x000f220000002700 */
[----:B-1----:R-:W-:Y:S01]  /*0080*/  IMAD.U32 R7, RZ, RZ, UR6 ;  /* 0x00000006ff077e24 */ /* 0x002fe2000f8e00ff */
[----:B------:R-:W4:Y:S01]  /*0090*/  S2R R3, SR_TID.Z ;  /* 0x0000000000037919 */ /* 0x000f220000002300 */
[----:B------:R-:W-:-:S02]  /*00a0*/  IMAD.U32 R10, RZ, RZ, UR4 ;  /* 0x00000004ff0a7e24 */ /* 0x000fc4000f8e00ff */
[----:B0-----:R-:W-:-:S04]  /*00b0*/  IMAD R4, R19, 0x6, R0 ;  /* 0x0000000613047824 */ /* 0x001fc800078e0200 */
[----:B------:R-:W-:Y:S02]  /*00c0*/  VIADD R8, R4, 0xffffffff ;  /* 0xffffffff04087836 */ /* 0x000fe40000000000 */
[----:B---3--:R-:W-:-:S03]  /*00d0*/  IMAD R5, R17, 0x6, R2 ;  /* 0x0000000611057824 */ /* 0x008fc600078e0202 */
[C---:B------:R-:W-:Y:S02]  /*00e0*/  ISETP.GE.U32.AND P4, PT, R8.reuse, R7, PT ;  /* 0x000000070800720c */ /* 0x040fe40003f86070 */
[----:B------:R-:W-:Y:S02]  /*00f0*/  IADD3 R9, PT, PT, R5, -0x1, RZ ;  /* 0xffffffff05097810 */ /* 0x000fe40007ffe0ff */
[----:B------:R-:W-:Y:S01]  /*0100*/  ISETP.GT.AND P4, PT, R8, -0x1, !P4 ;  /* 0xffffffff0800780c */ /* 0x000fe20006784270 */
[----:B----4-:R-:W-:Y:S02]  /*0110*/  IMAD R21, R6, 0x6, R3 ;  /* 0x0000000606157824 */ /* 0x010fe400078e0203 */
[----:B------:R-:W-:Y:S02]  /*0120*/  IMAD.U32 R6, RZ, RZ, UR5 ;  /* 0x00000005ff067e24 */ /* 0x000fe4000f8e00ff */
[----:B------:R-:W-:-:S03]  /*0130*/  IMAD R11, R21, UR7, RZ ;  /* 0x00000007150b7c24 */ /* 0x000fc6000f8e02ff */
[----:B------:R-:W-:Y:S01]  /*0140*/  ISETP.GE.U32.AND P3, PT, R9, R6, PT ;  /* 0x000000060900720c */ /* 0x000fe20003f66070 */
[----:B------:R-:W-:-:S03]  /*0150*/  VIADD R23, R11, 0xffffffff ;  /* 0xffffffff0b177836 */ /* 0x000fc60000000000 */
[----:B------:R-:W-:Y:S02]  /*0160*/  ISETP.NE.AND P3, PT, R5, RZ, !P3 ;  /* 0x000000ff0500720c */ /* 0x000fe40005f65270 */
[C---:B------:R-:W-:Y:S02]  /*0170*/  ISETP.GE.U32.AND P1, PT, R23.reuse, R10, PT ;  /* 0x0000000a1700720c */ /* 0x040fe40003f26070 */
[----:B------:R-:W-:Y:S02]  /*0180*/  PLOP3.LUT P2, PT, P4, P3, PT, 0x80, 0x8 ;  /* 0x000000000008781c */ /* 0x000fe40002747070 */
[C---:B------:R-:W-:Y:S02]  /*0190*/  ISETP.GT.AND P0, PT, R23.reuse, RZ, !P1 ;  /* 0x000000ff1700720c */ /* 0x040fe40004f04270 */
[----:B------:R-:W-:Y:S02]  /*01a0*/  ISETP.GT.AND P1, PT, R23, -0x1, !P1 ;  /* 0xffffffff1700780c */ /* 0x000fe40004f24270 */
[----:B------:R-:W-:-:S02]  /*01b0*/  PLOP3.LUT P0, PT, P2, P0, PT, 0x80, 0x8 ;  /* 0x000000000008781c */ /* 0x000fc40001701070 */
[----:B------:R-:W-:-:S11]  /*01c0*/  PLOP3.LUT P1, PT, P2, P1, PT, 0x80, 0x8 ;  /* 0x000000000008781c */ /* 0x000fd60001723070 */
[----:B------:R-:W0:Y:S01]  /*01d0*/  @P0 LDC.64 R14, c[0x0][0x380] ;  /* 0x0000e000ff0e0b82 */ /* 0x000e220000000a00 */
[----:B------:R-:W-:Y:S02]  /*01e0*/  @P0 VIADD R16, R11, 0xfffffffe ;  /* 0xfffffffe0b100836 */ /* 0x000fe40000000000 */
[-CC-:B------:R-:W-:Y:S02]  /*01f0*/  @P1 IMAD R18, R23, R6.reuse, R9.reuse ;  /* 0x0000000617121224 */ /* 0x180fe400078e0209 */
[----:B------:R-:W-:Y:S02]  /*0200*/  @P0 IMAD R16, R16, R6, R9 ;  /* 0x0000000610100224 */ /* 0x000fe400078e0209 */
[-CC-:B------:R-:W-:Y:S01]  /*0210*/  @P1 IMAD R27, R18, R7.reuse, R8.reuse ;  /* 0x00000007121b1224 */ /* 0x180fe200078e0208 */
[----:B------:R-:W1:Y:S01]  /*0220*/  @P1 LDC.64 R12, c[0x0][0x380] ;  /* 0x0000e000ff0c1b82 */ /* 0x000e620000000a00 */
[----:B------:R-:W-:-:S04]  /*0230*/  @P0 IMAD R25, R16, R7, R8 ;  /* 0x0000000710190224 */ /* 0x000fc800078e0208 */
[----:B0-----:R-:W-:-:S06]  /*0240*/  @P0 IMAD.WIDE.U32 R14, R25, 0x4, R14 ;  /* 0x00000004190e0825 */ /* 0x001fcc00078e000e */
[----:B--2---:R-:W2:Y:S01]  /*0250*/  @P0 LDG.E R15, desc[UR10][R14.64] ;  /* 0x0000000a0e0f0981 */ /* 0x004ea2000c1e1900 */
[----:B-1----:R-:W-:-:S06]  /*0260*/  @P1 IMAD.WIDE.U32 R24, R27, 0x4, R12 ;  /* 0x000000041b181825 */ /* 0x002fcc00078e000c */
[----:B------:R-:W3:Y:S01]  /*0270*/  @P1 LDG.E R24, desc[UR10][R24.64] ;  /* 0x0000000a18181981 */ /* 0x000ee2000c1e1900 */
[----:B------:R-:W0:Y:S01]  /*0280*/  S2UR UR6, SR_CgaCtaId ;  /* 0x00000000000679c3 */ /* 0x000e220000008800 */
[----:B------:R-:W-:Y:S02]  /*0290*/  UMOV UR4, 0x400 ;  /* 0x0000040000047882 */ /* 0x000fe40000000000 */
[----:B------:R-:W-:Y:S01]  /*02a0*/  UIADD3 UR5, UPT, UPT, UR4, 0x100, URZ ;  /* 0x0000010004057890 */ /* 0x000fe2000fffe0ff */
[----:B------:R-:W-:Y:S01]  /*02b0*/  ISETP.GE.U32.AND P5, PT, R23, R10, PT ;  /* 0x0000000a1700720c */ /* 0x000fe20003fa6070 */
[----:B0-----:R-:W-:Y:S02]  /*02c0*/  ULEA UR8, UR6, UR4, 0x18 ;  /* 0x0000000406087291 */ /* 0x001fe4000f8ec0ff */
[----:B------:R-:W-:-:S04]  /*02d0*/  ULEA UR5, UR6, UR5, 0x18 ;  /* 0x0000000506057291 */ /* 0x000fc8000f8ec0ff */
[C---:B------:R-:W-:Y:S02]  /*02e0*/  LEA R13, R2.reuse, UR8, 0x5 ;  /* 0x00000008020d7c11 */ /* 0x040fe4000f8e28ff */
[----:B------:R-:W-:Y:S02]  /*02f0*/  LEA R27, R2, UR5, 0x5 ;  /* 0x00000005021b7c11 */ /* 0x000fe4000f8e28ff */
[----:B------:R-:W-:-:S03]  /*0300*/  LEA R12, R0, R13, 0x2 ;  /* 0x0000000d000c7211 */ /* 0x000fc600078e10ff */
[----:B------:R-:W-:Y:S02]  /*0310*/  IMAD R13, R0, 0x4, R27 ;  /* 0x00000004000d7824 */ /* 0x000fe400078e021b */
[----:B--2---:R0:W-:Y:S04]  /*0320*/  @P0 STS [R12], R15 ;  /* 0x0000000f0c000388 */ /* 0x0041e80000000800 */
[----:B---3--:R0:W-:Y:S01]  /*0330*/  @P1 STS [R13], R24 ;  /* 0x000000180d001388 */ /* 0x0081e20000000800 */
[----:B------:R-:W-:Y:S05]  /*0340*/  @P5 EXIT ;  /* 0x000000000000594d */ /* 0x000fea0003800000 */
[----:B------:R-:W-:Y:S01]  /*0350*/  UISETP.LT.U32.AND UP0, UPT, UR7, 0x1, UPT ;  /* 0x000000010700788c */ /* 0x000fe2000bf01070 */
[----:B0-----:R-:W-:Y:S01]  /*0360*/  IMAD.MOV R15, RZ, RZ, -R11 ;  /* 0x000000ffff0f7224 */ /* 0x001fe200078e0a0b */
[----:B------:R-:W-:Y:S01]  /*0370*/  UIADD3 UR4, UPT, UPT, UR4, 0x200, URZ ;  /* 0x0000020004047890 */ /* 0x000fe2000fffe0ff */
[----:B------:R-:W-:Y:S01]  /*0380*/  HFMA2 R20, -RZ, RZ, 0, 0 ;  /* 0x00000000ff147431 */ /* 0x000fe200000001ff */
[----:B------:R-:W-:Y:S02]  /*0390*/  USEL UR5, UR7, 0x1, !UP0 ;  /* 0x0000000107057887 */ /* 0x000fe4000c000000 */
[----:B------:R-:W-:Y:S02]  /*03a0*/  ULEA UR4, UR6, UR4, 0x18 ;  /* 0x0000000406047291 */ /* 0x000fe4000f8ec0ff */
[----:B------:R-:W-:Y:S01]  /*03b0*/  UIADD3 UR5, UPT, UPT, UR5, -0x1, URZ ;  /* 0xffffffff05057890 */ /* 0x000fe2000fffe0ff */
[----:B------:R-:W0:Y:S03]  /*03c0*/  LDCU UR16, c[0x0][0x3b8] ;  /* 0x00007700ff1077ac */ /* 0x000e260008000800 */
[----:B------:R-:W-:-:S02]  /*03d0*/  LEA R25, R2, UR4, 0x5 ;  /* 0x0000000402197c11 */ /* 0x000fc4000f8e28ff */
[----:B------:R-:W-:Y:S01]  /*03e0*/  VIADDMNMX.U32 R14, R15, R10, UR5, PT ;  /* 0x000000050f0e7e46 */ /* 0x000fe2000b80000a */
[----:B------:R-:W1:Y:S01]  /*03f0*/  LDCU UR17, c[0x0][0x390] ;  /* 0x00007200ff1177ac */ /* 0x000e620008000800 */
[----:B------:R-:W-:Y:S02]  /*0400*/  VIADD R15, R10, 0xffffffff ;  /* 0xffffffff0a0f7836 */ /* 0x000fe40000000000 */
[----:B------:R-:W-:Y:S01]  /*0410*/  ISETP.NE.AND P0, PT, R14, RZ, PT ;  /* 0x000000ff0e00720c */ /* 0x000fe20003f05270 */
[----:B------:R-:W2:Y:S01]  /*0420*/  LDCU UR18, c[0x0][0x398] ;  /* 0x00007300ff1277ac */ /* 0x000ea20008000800 */
[----:B------:R-:W-:Y:S01]  /*0430*/  IMAD R16, R0, 0x4, R25 ;  /* 0x0000000400107824 */ /* 0x000fe200078e0219 */
[----:B------:R-:W3:Y:S01]  /*0440*/  LDCU UR19, c[0x0][0x394] ;  /* 0x00007280ff1377ac */ /* 0x000ee20008000800 */
[----:B------:R-:W4:Y:S01]  /*0450*/  LDCU.64 UR8, c[0x0][0x3b0] ;  /* 0x00007600ff0877ac */ /* 0x000f220008000a00 */
[----:B------:R-:W0:Y:S08]  /*0460*/  LDCU.128 UR12, c[0x0][0x3a0] ;  /* 0x00007400ff0c77ac */ /* 0x000e300008000c00 */
[----:B------:R-:W-:Y:S05]  /*0470*/  @!P0 BRA `(.L_x_0) ;  /* 0x0000000800708947 */ /* 0x000fea0003800000 */
[----:B------:R-:W-:Y:S01]  /*0480*/  IMAD R18, R6, UR7, RZ ;  /* 0x0000000706127c24 */ /* 0x000fe2000f8e02ff */
[----:B------:R-:W-:Y:S01]  /*0490*/  LOP3.LUT R27, RZ, R11, RZ, 0x33, !PT ;  /* 0x0000000bff1b7212 */ /* 0x000fe200078e33ff */
[----:B------:R-:W-:Y:S02]  /*04a0*/  IMAD R25, R11, R6, R6 ;  /* 0x000000060b197224 */ /* 0x000fe400078e0206 */
[--C-:B------:R-:W-:Y:S02]  /*04b0*/  IMAD R18, R21, R18, R2.reuse ;  /* 0x0000001215127224 */ /* 0x100fe400078e0202 */
[--C-:B------:R-:W-:Y:S01]  /*04c0*/  IMAD R22, R23, R6, R2.reuse ;  /* 0x0000000617167224 */ /* 0x100fe200078e0202 */
[----:B------:R-:W-:Y:S01]  /*04d0*/  IADD3 R23, PT, PT, R11, -R10, RZ ;  /* 0x8000000a0b177210 */ /* 0x000fe20007ffe0ff */
[----:B------:R-:W-:Y:S02]  /*04e0*/  IMAD.IADD R20, R25, 0x1, R2 ;  /* 0x0000000119147824 */ /* 0x000fe400078e0202 */
[----:B------:R-:W-:-:S02]  /*04f0*/  IMAD R18, R17, 0x6, R18 ;  /* 0x0000000611127824 */ /* 0x000fc400078e0212 */
[C---:B------:R-:W-:Y:S02]  /*0500*/  IMAD R22, R17.reuse, 0x6, R22 ;  /* 0x0000000611167824 */ /* 0x040fe400078e0216 */
[----:B------:R-:W-:Y:S01]  /*0510*/  IMAD R20, R17, 0x6, R20 ;  /* 0x0000000611147824 */ /* 0x000fe200078e0214 */
[----:B------:R-:W-:Y:S01]  /*0520*/  IADD3 R18, PT, PT, R18, -0x1, RZ ;  /* 0xffffffff12127810 */ /* 0x000fe20007ffe0ff */
[----:B------:R-:W-:Y:S02]  /*0530*/  IMAD R17, R7, R6, RZ ;  /* 0x0000000607117224 */ /* 0x000fe400078e02ff */
[----:B------:R-:W-:Y:S02]  /*0540*/  VIADD R6, R14, 0x1 ;  /* 0x000000010e067836 */ /* 0x000fe40000000000 */
[----:B------:R-:W-:Y:S02]  /*0550*/  VIADD R22, R22, 0xffffffff ;  /* 0xffffffff16167836 */ /* 0x000fe40000000000 */
[----:B------:R-:W-:Y:S01]  /*0560*/  VIADD R20, R20, 0xffffffff ;  /* 0xffffffff14147836 */ /* 0x000fe20000000000 */
[----:B------:R-:W-:Y:S01]  /*0570*/  LOP3.LUT R6, R6, 0xfffffffe, RZ, 0xc0, !PT ;  /* 0xfffffffe06067812 */ /* 0x000fe200078ec0ff */
[----:B------:R-:W-:-:S02]  /*0580*/  IMAD R22, R22, R7, R0 ;  /* 0x0000000716167224 */ /* 0x000fc400078e0200 */
[-CC-:B------:R-:W-:Y:S02]  /*0590*/  IMAD R18, R18, R7.reuse, R0.reuse ;  /* 0x0000000712127224 */ /* 0x180fe400078e0200 */
[----:B------:R-:W-:Y:S02]  /*05a0*/  IMAD R20, R20, R7, R0 ;  /* 0x0000000714147224 */ /* 0x000fe400078e0200 */
[C---:B------:R-:W-:Y:S02]  /*05b0*/  IMAD R22, R19.reuse, 0x6, R22 ;  /* 0x0000000613167824 */ /* 0x040fe400078e0216 */
[C---:B------:R-:W-:Y:S02]  /*05c0*/  IMAD R24, R19.reuse, 0x6, R18 ;  /* 0x0000000613187824 */ /* 0x040fe400078e0212 */
[----:B------:R-:W-:Y:S02]  /*05d0*/  IMAD R26, R19, 0x6, R20 ;  /* 0x00000006131a7824 */ /* 0x000fe400078e0214 */
[----:B------:R-:W-:-:S02]  /*05e0*/  VIADD R25, R11, 0x1 ;  /* 0x000000010b197836 */ /* 0x000fc40000000000 */
[----:B------:R-:W-:-:S07]  /*05f0*/  IMAD.MOV R28, RZ, RZ, -R6 ;  /* 0x000000ffff1c7224 */ /* 0x000fce00078e0a06 */
.L_x_5:
[----:B--2---:R-:W-:Y:S01]  /*0600*/  IMAD.U32 R7, RZ, RZ, UR18 ;  /* 0x00000012ff077e24 */ /* 0x004fe2000f8e00ff */
[----:B---3--:R-:W-:Y:S01]  /*0610*/  MOV R6, UR19 ;  /* 0x0000001300067c02 */ /* 0x008fe20008000f00 */
[C---:B0-----:R-:W-:Y:S01]  /*0620*/  VIADD R20, R25.reuse, 0xfffffffe ;  /* 0xfffffffe19147836 */ /* 0x041fe20000000000 */
[----:B------:R-:W-:Y:S01]  /*0630*/  IADD3 R19, PT, PT, R25, -0x1, RZ ;  /* 0xffffffff19137810 */ /* 0x000fe20007ffe0ff */
[----:B-1----:R-:W-:Y:S01]  /*0640*/  IMAD.U32 R10, RZ, RZ, UR17 ;  /* 0x00000011ff0a7e24 */ /* 0x002fe2000f8e00ff */
[----:B------:R-:W-:Y:S02]  /*0650*/  ISETP.NE.AND P0, PT, R5, R6, PT ;  /* 0x000000060500720c */ /* 0x000fe40003f05270 */
[-C--:B------:R-:W-:Y:S02]  /*0660*/  ISETP.GE.U32.AND P4, PT, R8, R7.reuse, PT ;  /* 0x000000070800720c */ /* 0x080fe40003f86070 */
[----:B------:R-:W-:Y:S02]  /*0670*/  ISETP.NE.AND P1, PT, R4, R7, PT ;  /* 0x000000070400720c */ /* 0x000fe40003f25270 */
[----:B------:R-:W-:-:S02]  /*0680*/  ISETP.EQ.OR P0, PT, R9, RZ, !P0 ;  /* 0x000000ff0900720c */ /* 0x000fc40004702670 */
[C---:B------:R-:W-:Y:S02]  /*0690*/  ISETP.GT.AND P4, PT, R8.reuse, -0x1, !P4 ;  /* 0xffffffff0800780c */ /* 0x040fe40006784270 */
[----:B------:R-:W-:Y:S02]  /*06a0*/  ISETP.EQ.OR P1, PT, R8, RZ, !P1 ;  /* 0x000000ff0800720c */ /* 0x000fe40004f22670 */
[----:B------:R-:W-:-:S04]  /*06b0*/  PLOP3.LUT P0, PT, P0, P4, PT, 0x80, 0x8 ;  /* 0x000000000008781c */ /* 0x000fc80000709070 */
[----:B------:R-:W-:Y:S02]  /*06c0*/  PLOP3.LUT P1, PT, P0, P1, P3, 0xf8, 0x0 ;  /* 0x000000000000781c */ /* 0x000fe40000723f30 */
[----:B------:R-:W-:Y:S02]  /*06d0*/  PLOP3.LUT P0, PT, PT, PT, PT, 0x80, 0x8 ;  /* 0x000000000008781c */ /* 0x000fe40003f0f070 */
[----:B------:R-:W-:-:S13]  /*06e0*/  ISETP.GT.AND P6, PT, R20, -0x1, P1 ;  /* 0xffffffff1400780c */ /* 0x000fda0000fc4270 */
[----:B------:R-:W-:-:S04]  /*06f0*/  @!P6 ISETP.NE.AND P5, PT, R23, RZ, PT ;  /* 0x000000ff1700e20c */ /* 0x000fc80003fa5270 */
[----:B------:R-:W-:-:S04]  /*0700*/  @!P6 ISETP.EQ.OR P5, PT, R27, -0x2, !P5 ;  /* 0xfffffffe1b00e80c */ /* 0x000fc80006fa2670 */
[----:B------:R-:W-:Y:S02]  /*0710*/  @!P6 PLOP3.LUT P0, PT, P3, P4, P5, 0x80, 0x0 ;  /* 0x000000000000e81c */ /* 0x000fe40001f09050 */
[----:B------:R-:W-:-:S13]  /*0720*/  ISETP.GE.U32.OR P6, PT, R19, R10, !P2 ;  /* 0x0000000a1300720c */ /* 0x000fda00057c6470 */
[----:B------:R-:W1:Y:S01]  /*0730*/  @!P6 LDC.64 R18, c[0x0][0x380] ;  /* 0x0000e000ff12eb82 */ /* 0x000e620000000a00 */
[----:B------:R-:W-:-:S04]  /*0740*/  @!P6 VIADD R21, R24, 0xffffffff ;  /* 0xffffffff1815e836 */ /* 0x000fc80000000000 */
[----:B-1----:R-:W-:-:S06]  /*0750*/  @!P6 IMAD.WIDE.U32 R18, R21, 0x4, R18 ;  /* 0x000000041512e825 */ /* 0x002fcc00078e0012 */
[----:B------:R1:W2:Y:S01]  /*0760*/  @!P6 LDG.E R19, desc[UR10][R18.64] ;  /* 0x0000000a1213e981 */ /* 0x0002a2000c1e1900 */
[----:B------:R-:W-:Y:S05]  /*0770*/  WARPSYNC.ALL ;  /* 0x0000000000007948 */ /* 0x000fea0003800000 */
[----:B------:R-:W-:Y:S01]  /*0780*/  IADD3 R21, PT, PT, R7, -0x1, RZ ;  /* 0xffffffff07157810 */ /* 0x000fe20007ffe0ff */
[----:B------:R-:W-:Y:S03]  /*0790*/  BSSY.RECONVERGENT B0, `(.L_x_1) ;  /* 0x0000027000007945 */ /* 0x000fe60003800200 */
[----:B------:R-:W-:Y:S01]  /*07a0*/  ISETP.GE.U32.AND P5, PT, R8, R21, PT ;  /* 0x000000150800720c */ /* 0x000fe20003fa6070 */
[----:B------:R-:W-:-:S02]  /*07b0*/  VIADD R21, R2, 0xffffffff ;  /* 0xffffffff02157836 */ /* 0x000fc40000000000 */
[----:B-1----:R-:W-:Y:S01]  /*07c0*/  VIADD R18, R6, 0xffffffff ;  /* 0xffffffff06127836 */ /* 0x002fe20000000000 */
[----:B------:R-:W-:Y:S02]  /*07d0*/  ISETP.GT.AND P5, PT, R8, RZ, !P5 ;  /* 0x000000ff0800720c */ /* 0x000fe40006fa4270 */
[----:B------:R-:W-:Y:S02]  /*07e0*/  VIADDMNMX.U32 R21, R0, 0xffffffff, R21, !PT ;  /* 0xffffffff00157846 */ /* 0x000fe40007800015 */
[----:B------:R-:W-:-:S04]  /*07f0*/  ISETP.GT.U32.AND P5, PT, R5, 0x1, P5 ;  /* 0x000000010500780c */ /* 0x000fc80002fa4070 */
[----:B------:R-:W-:Y:S01]  /*0800*/  ISETP.LT.U32.AND P5, PT, R9, R18, P5 ;  /* 0x000000120900720c */ /* 0x000fe20002fa1070 */
[----:B--2---:R1:W-:Y:S01]  /*0810*/  @!P6 STS [R16], R19 ;  /* 0x000000131000e388 */ /* 0x0043e20000000800 */
[----:B------:R-:W-:Y:S01]  /*0820*/  BAR.SYNC.DEFER_BLOCKING 0x0 ;  /* 0x0000000000007b1d */ /* 0x000fe20000010000 */
[----:B------:R-:W-:-:S04]  /*0830*/  ISETP.NE.AND P6, PT, R3, RZ, PT ;  /* 0x000000ff0300720c */ /* 0x000fc80003fc5270 */
[----:B------:R-:W-:-:S04]  /*0840*/  ISETP.LT.U32.AND P6, PT, R21, 0x6, P6 ;  /* 0x000000061500780c */ /* 0x000fc800037c1070 */
[----:B------:R-:W-:Y:S02]  /*0850*/  PLOP3.LUT P6, PT, P5, P6, PT, 0x80, 0x8 ;  /* 0x000000000008781c */ /* 0x000fe40002fcd070 */
[C---:B------:R-:W-:Y:S02]  /*0860*/  ISETP.GE.U32.AND P5, PT, R20.reuse, R15, PT ;  /* 0x0000000f1400720c */ /* 0x040fe40003fa6070 */
[----:B------:R-:W-:Y:S02]  /*0870*/  P2R R34, PR, RZ, 0x40 ;  /* 0x00000040ff227803 */ /* 0x000fe40000000000 */
[----:B------:R-:W-:-:S04]  /*0880*/  ISETP.GT.AND P5, PT, R20, RZ, !P5 ;  /* 0x000000ff1400720c */ /* 0x000fc80006fa4270 */
[----:B------:R-:W-:-:S04]  /*0890*/  PLOP3.LUT P5, PT, P5, P6, PT, 0x80, 0x8 ;  /* 0x000000000008781c */ /* 0x000fc80002fad070 */
[----:B------:R-:W-:Y:S01]  /*08a0*/  ISETP.GT.U32.OR P6, PT, R3, 0x6, !P5 ;  /* 0x000000060300780c */ /* 0x000fe20006fc4470 */
[----:B------:R1:W2:Y:S01]  /*08b0*/  @P0 LDS R29, [R13] ;  /* 0x000000000d1d0984 */ /* 0x0002a20000000800 */
[----:B------:R-:W-:-:S11]  /*08c0*/  ISETP.GE.U32.OR P5, PT, R25, R10, !P2 ;  /* 0x0000000a1900720c */ /* 0x000fd600057a6470 */
[----:B-1----:R-:W-:Y:S05]  /*08d0*/  @P6 BRA `(.L_x_2) ;  /* 0x0000000000486947 */ /* 0x002fea0003800000 */
[----:B------:R-:W0:Y:S04]  /*08e0*/  LDS R18, [R13+-0x4] ;  /* 0xfffffc000d127984 */ /* 0x000e280000000800 */
[----:B------:R-:W1:Y:S04]  /*08f0*/  LDS R32, [R13] ;  /* 0x000000000d207984 */ /* 0x000e680000000800 */
[----:B------:R-:W3:Y:S04]  /*0900*/  LDS R35, [R13+0x4] ;  /* 0x000004000d237984 */ /* 0x000ee80000000800 */
[----:B------:R-:W5:Y:S04]  /*0910*/  LDS R31, [R13+-0x20] ;  /* 0xffffe0000d1f7984 */ /* 0x000f680000000800 */
[----:B------:R-:W4:Y:S04]  /*0920*/  LDS R30, [R13+0x20] ;  /* 0x000020000d1e7984 */ /* 0x000f280000000800 */
[----:B------:R-:W2:Y:S04]  /*0930*/  LDS R21, [R12] ;  /* 0x000000000c157984 */ /* 0x000ea80000000800 */
[----:B------:R-:W2:Y:S01]  /*0940*/  LDS R20, [R16] ;  /* 0x0000000010147984 */ /* 0x000ea20000000800 */
[----:B0-----:R-:W-:-:S02]  /*0950*/  FMUL R33, R18, UR13 ;  /* 0x0000000d12217c20 */ /* 0x001fc40008400000 */
[----:B------:R-:W0:Y:S02]  /*0960*/  LDC.64 R18, c[0x0][0x388] ;  /* 0x0000e200ff127b82 */ /* 0x000e240000000a00 */
[----:B-1----:R-:W-:-:S04]  /*0970*/  FFMA R32, R32, UR12, R33 ;  /* 0x0000000c20207c23 */ /* 0x002fc80008000021 */
[----:B---3--:R-:W-:-:S04]  /*0980*/  FFMA R32, R35, UR14, R32 ;  /* 0x0000000e23207c23 */ /* 0x008fc80008000020 */
[----:B-----5:R-:W-:-:S04]  /*0990*/  FFMA R31, R31, UR15, R32 ;  /* 0x0000000f1f1f7c23 */ /* 0x020fc80008000020 */
[----:B----4-:R-:W-:Y:S01]  /*09a0*/  FFMA R30, R30, UR8, R31 ;  /* 0x000000081e1e7c23 */ /* 0x010fe2000800001f */
[----:B------:R-:W-:-:S03]  /*09b0*/  IADD3 R31, PT, PT, R22, -0x1, RZ ;  /* 0xffffffff161f7810 */ /* 0x000fc60007ffe0ff */
[----:B--2---:R-:W-:-:S04]  /*09c0*/  FFMA R21, R21, UR9, R30 ;  /* 0x0000000915157c23 */ /* 0x004fc8000800001e */
[----:B------:R-:W-:Y:S01]  /*09d0*/  FFMA R21, R20, UR16, R21 ;  /* 0x0000001014157c23 */ /* 0x000fe20008000015 */
[----:B0-----:R-:W-:-:S05]  /*09e0*/  IMAD.WIDE.U32 R18, R31, 0x4, R18 ;  /* 0x000000041f127825 */ /* 0x001fca00078e0012 */
[----:B------:R1:W-:Y:S02]  /*09f0*/  STG.E desc[UR10][R18.64], R21 ;  /* 0x0000001512007986 */ /* 0x0003e4000c10190a */
.L_x_2:
[----:B0---4-:R-:W-:Y:S05]  /*0a00*/  BSYNC.RECONVERGENT B0 ;  /* 0x0000000000007941 */ /* 0x011fea0003800200 */
.L_x_1:
[----:B-1----:R-:W0:Y:S01]  /*0a10*/  @P0 LDC.64 R20, c[0x0][0x388] ;  /* 0x0000e200ff140b82 */ /* 0x002e220000000a00 */
[----:B------:R-:W-:Y:S01]  /*0a20*/  @P0 VIADD R33, R22, 0xffffffff ;  /* 0xffffffff16210836 */ /* 0x000fe20000000000 */
[----:B------:R-:W-:Y:S01]  /*0a30*/  ISETP.NE.AND P6, PT, R34, RZ, PT ;  /* 0x000000ff2200720c */ /* 0x000fe20003fc5270 */
[----:B------:R-:W-:-:S05]  /*0a40*/  @!P5 VIADD R31, R26, 0xffffffff ;  /* 0xffffffff1a1fd836 */ /* 0x000fca0000000000 */
[----:B------:R-:W1:Y:S01]  /*0a50*/  @!P5 LDC.64 R18, c[0x0][0x380] ;  /* 0x0000e000ff12db82 */ /* 0x000e620000000a00 */
[----:B0-----:R-:W-:-:S05]  /*0a60*/  @P0 IMAD.WIDE R20, R33, 0x4, R20 ;  /* 0x0000000421140825 */ /* 0x001fca00078e0214 */
[----:B--2---:R-:W-:Y:S01]  /*0a70*/  @P0 STG.E desc[UR10][R20.64], R29 ;  /* 0x0000001d14000986 */ /* 0x004fe2000c10190a */
[----:B-1----:R-:W-:Y:S01]  /*0a80*/  @!P5 IMAD.WIDE.U32 R18, R31, 0x4, R18 ;  /* 0x000000041f12d825 */ /* 0x002fe200078e0012 */
[----:B------:R-:W-:Y:S06]  /*0a90*/  BAR.SYNC.DEFER_BLOCKING 0x0 ;  /* 0x0000000000007b1d */ /* 0x000fec0000010000 */
[----:B------:R-:W2:Y:S01]  /*0aa0*/  @!P5 LDG.E R19, desc[UR10][R18.64] ;  /* 0x0000000a1213d981 */ /* 0x000ea2000c1e1900 */
[----:B------:R-:W-:Y:S01]  /*0ab0*/  IADD3 R32, PT, PT, R25, -0x1, RZ ;  /* 0xffffffff19207810 */ /* 0x000fe20007ffe0ff */
[----:B------:R-:W-:Y:S02]  /*0ac0*/  BSSY.RECONVERGENT B0, `(.L_x_3) ;  /* 0x0000022000007945 */ /* 0x000fe40003800200 */
[----:B------:R-:W0:Y:S01]  /*0ad0*/  @P2 LDS R31, [R13] ;  /* 0x000000000d1f2984 */ /* 0x000e220000000800 */
[----:B------:R-:W-:-:S02]  /*0ae0*/  ISETP.GE.U32.AND P0, PT, R32, R15, PT ;  /* 0x0000000f2000720c */ /* 0x000fc40003f06070 */
[C---:B------:R-:W-:Y:S02]  /*0af0*/  ISETP.GT.AND P1, PT, R32.reuse, -0x1, P1 ;  /* 0xffffffff2000780c */ /* 0x040fe40000f24270 */
[----:B------:R-:W-:-:S04]  /*0b00*/  ISETP.GT.AND P0, PT, R32, RZ, !P0 ;  /* 0x000000ff2000720c */ /* 0x000fc80004704270 */
[----:B------:R-:W-:Y:S02]  /*0b10*/  PLOP3.LUT P6, PT, P0, P6, PT, 0x80, 0x8 ;  /* 0x000000000008781c */ /* 0x000fe400007cd070 */
[----:B------:R-:W-:Y:S02]  /*0b20*/  PLOP3.LUT P0, PT, PT, PT, PT, 0x80, 0x8 ;  /* 0x000000000008781c */ /* 0x000fe40003f0f070 */
[----:B------:R-:W-:Y:S01]  /*0b30*/  ISETP.GT.U32.OR P6, PT, R3, 0x6, !P6 ;  /* 0x000000060300780c */ /* 0x000fe200077c4470 */
[----:B0-----:R-:W-:Y:S04]  /*0b40*/  @P2 STS [R12], R31 ;  /* 0x0000001f0c002388 */ /* 0x001fe80000000800 */
[----:B------:R-:W0:Y:S04]  /*0b50*/  @P2 LDS R30, [R16] ;  /* 0x00000000101e2984 */ /* 0x000e280000000800 */
[----:B0-----:R0:W-:Y:S04]  /*0b60*/  @P2 STS [R13], R30 ;  /* 0x0000001e0d002388 */ /* 0x0011e80000000800 */
[----:B--2---:R0:W-:Y:S01]  /*0b70*/  @!P5 STS [R16], R19 ;  /* 0x000000131000d388 */ /* 0x0041e20000000800 */
[----:B------:R-:W-:Y:S01]  /*0b80*/  BAR.SYNC.DEFER_BLOCKING 0x0 ;  /* 0x0000000000007b1d */ /* 0x000fe20000010000 */
[----:B------:R-:W-:-:S04]  /*0b90*/  @!P1 ISETP.EQ.AND P5, PT, R23, -0x1, P4 ;  /* 0xffffffff1700980c */ /* 0x000fc800027a2270 */
[----:B------:R-:W-:Y:S01]  /*0ba0*/  @!P1 PLOP3.LUT P0, PT, P5, P3, PT, 0x80, 0x8 ;  /* 0x000000000008981c */ /* 0x000fe20002f07070 */
[----:B------:R-:W-:-:S12]  /*0bb0*/  @P6 BRA `(.L_x_4) ;  /* 0x0000000000486947 */ /* 0x000fd80003800000 */
[----:B------:R-:W0:Y:S04]  /*0bc0*/  LDS R18, [R13+-0x4] ;  /* 0xfffffc000d127984 */ /* 0x000e280000000800 */
[----:B------:R-:W1:Y:S04]  /*0bd0*/  LDS R29, [R13] ;  /* 0x000000000d1d7984 */ /* 0x000e680000000800 */
[----:B------:R-:W2:Y:S04]  /*0be0*/  LDS R32, [R13+0x4] ;  /* 0x000004000d207984 */ /* 0x000ea80000000800 */
[----:B------:R-:W3:Y:S04]  /*0bf0*/  LDS R34, [R13+-0x20] ;  /* 0xffffe0000d227984 */ /* 0x000ee80000000800 */
[----:B------:R-:W4:Y:S04]  /*0c00*/  LDS R36, [R13+0x20] ;  /* 0x000020000d247984 */ /* 0x000f280000000800 */
[----:B------:R-:W5:Y:S04]  /*0c10*/  LDS R21, [R12] ;  /* 0x000000000c157984 */ /* 0x000f680000000800 */
[----:B------:R-:W5:Y:S01]  /*0c20*/  LDS R20, [R16] ;  /* 0x0000000010147984 */ /* 0x000f620000000800 */
[----:B0-----:R-:W-:-:S02]  /*0c30*/  FMUL R30, R18, UR13 ;  /* 0x0000000d121e7c20 */ /* 0x001fc40008400000 */
[----:B------:R-:W0:Y:S02]  /*0c40*/  LDC.64 R18, c[0x0][0x388] ;  /* 0x0000e200ff127b82 */ /* 0x000e240000000a00 */
[----:B-1----:R-:W-:-:S04]  /*0c50*/  FFMA R29, R29, UR12, R30 ;  /* 0x0000000c1d1d7c23 */ /* 0x002fc8000800001e */
[----:B--2---:R-:W-:-:S04]  /*0c60*/  FFMA R29, R32, UR14, R29 ;  /* 0x0000000e201d7c23 */ /* 0x004fc8000800001d */
[----:B---3--:R-:W-:-:S04]  /*0c70*/  FFMA R29, R34, UR15, R29 ;  /* 0x0000000f221d7c23 */ /* 0x008fc8000800001d */
[----:B----4-:R-:W-:Y:S01]  /*0c80*/  FFMA R36, R36, UR8, R29 ;  /* 0x0000000824247c23 */ /* 0x010fe2000800001d */
[----:B------:R-:W-:-:S03]  /*0c90*/  VIADD R29, R24, 0xffffffff ;  /* 0xffffffff181d7836 */ /* 0x000fc60000000000 */
[----:B-----5:R-:W-:-:S04]  /*0ca0*/  FFMA R21, R21, UR9, R36 ;  /* 0x0000000915157c23 */ /* 0x020fc80008000024 */
[----:B------:R-:W-:Y:S01]  /*0cb0*/  FFMA R21, R20, UR16, R21 ;  /* 0x0000001014157c23 */ /* 0x000fe20008000015 */
[----:B0-----:R-:W-:-:S05]  /*0cc0*/  IMAD.WIDE.U32 R18, R29, 0x4, R18 ;  /* 0x000000041d127825 */ /* 0x001fca00078e0012 */
[----:B------:R1:W-:Y:S02]  /*0cd0*/  STG.E desc[UR10][R18.64], R21 ;  /* 0x0000001512007986 */ /* 0x0003e4000c10190a */
.L_x_4:
[----:B------:R-:W-:Y:S05]  /*0ce0*/  BSYNC.RECONVERGENT B0 ;  /* 0x0000000000007941 */ /* 0x000fea0003800200 */
.L_x_3:
[----:B------:R-:W2:Y:S01]  /*0cf0*/  @P0 LDS R29, [R13] ;  /* 0x000000000d1d0984 */ /* 0x000ea20000000800 */
[----:B01----:R-:W0:Y:S01]  /*0d00*/  @P0 LDC.64 R18, c[0x0][0x388] ;  /* 0x0000e200ff120b82 */ /* 0x003e220000000a00 */
[----:B------:R-:W-:Y:S01]  /*0d10*/  @P0 VIADD R21, R24, 0xffffffff ;  /* 0xffffffff18150836 */ /* 0x000fe20000000000 */
[----:B------:R-:W-:Y:S01]  /*0d20*/  IADD3 R28, PT, PT, R28, 0x2, RZ ;  /* 0x000000021c1c7810 */ /* 0x000fe20007ffe0ff */
[----:B------:R-:W-:Y:S01]  /*0d30*/  VIADD R25, R25, 0x2 ;  /* 0x0000000219197836 */ /* 0x000fe20000000000 */
[----:B------:R-:W-:Y:S01]  /*0d40*/  LEA R26, R17, R26, 0x1 ;  /* 0x0000001a111a7211 */ /* 0x000fe200078e08ff */
[----:B------:R-:W-:Y:S01]  /*0d50*/  VIADD R23, R23, 0x2 ;  /* 0x0000000217177836 */ /* 0x000fe20000000000 */
[C---:B------:R-:W-:Y:S01]  /*0d60*/  LEA R24, R17.reuse, R24, 0x1 ;  /* 0x0000001811187211 */ /* 0x040fe200078e08ff */
[----:B------:R-:W-:Y:S02]  /*0d70*/  IMAD R22, R17, 0x2, R22 ;  /* 0x0000000211167824 */ /* 0x000fe400078e0216 */
[----:B------:R-:W-:-:S02]  /*0d80*/  VIADD R27, R27, 0xfffffffe ;  /* 0xfffffffe1b1b7836 */ /* 0x000fc40000000000 */
[----:B0-----:R-:W-:-:S05]  /*0d90*/  @P0 IMAD.WIDE R18, R21, 0x4, R18 ;  /* 0x0000000415120825 */ /* 0x001fca00078e0212 */
[----:B--2---:R-:W-:Y:S01]  /*0da0*/  @P0 STG.E desc[UR10][R18.64], R29 ;  /* 0x0000001d12000986 */ /* 0x004fe2000c10190a */
[----:B------:R-:W-:Y:S01]  /*0db0*/  BAR.SYNC.DEFER_BLOCKING 0x0 ;  /* 0x0000000000007b1d */ /* 0x000fe20000010000 */
[----:B------:R-:W-:-:S05]  /*0dc0*/  ISETP.NE.AND P0, PT, R28, RZ, PT ;  /* 0x000000ff1c00720c */ /* 0x000fca0003f05270 */
[----:B------:R-:W0:Y:S04]  /*0dd0*/  @P2 LDS R21, [R13] ;  /* 0x000000000d152984 */ /* 0x000e280000000800 */
[----:B0-----:R-:W-:Y:S04]  /*0de0*/  @P2 STS [R12], R21 ;  /* 0x000000150c002388 */ /* 0x001fe80000000800 */
[----:B------:R-:W0:Y:S04]  /*0df0*/  @P2 LDS R20, [R16] ;  /* 0x0000000010142984 */ /* 0x000e280000000800 */
[----:B0-----:R0:W-:Y:S01]  /*0e00*/  @P2 STS [R13], R20 ;  /* 0x000000140d002388 */ /* 0x0011e20000000800 */
[----:B------:R-:W-:Y:S05]  /*0e10*/  @P0 BRA `(.L_x_5) ;  /* 0xfffffff400f80947 */ /* 0x000fea000383ffff */
[----:B0-----:R-:W-:-:S05]  /*0e20*/  VIADD R20, R14, 0x1 ;  /* 0x000000010e147836 */ /* 0x001fca0000000000 */
[----:B------:R-:W-:-:S07]  /*0e30*/  LOP3.LUT R20, R20, 0xfffffffe, RZ, 0xc0, !PT ;  /* 0xfffffffe14147812 */ /* 0x000fce00078ec0ff */
.L_x_0:
[----:B------:R-:W-:-:S04]  /*0e40*/  LOP3.LUT R14, R14, 0x1, RZ, 0xc0, !PT ;  /* 0x000000010e0e7812 */ /* 0x000fc800078ec0ff */
[----:B------:R-:W-:-:S13]  /*0e50*/  ISETP.NE.U32.AND P0, PT, R14, 0x1, PT ;  /* 0x000000010e00780c */ /* 0x000fda0003f05070 */
[----:B01234-:R-:W-:Y:S05]  /*0e60*/  @!P0 EXIT ;  /* 0x000000000000894d */ /* 0x01ffea0003800000 */
[----:B------:R-:W-:-:S05]  /*0e70*/  IMAD.IADD R17, R11, 0x1, R20 ;  /* 0x000000010b117824 */ /* 0x000fca00078e0214 */
[----:B------:R-:W-:-:S13]  /*0e80*/  ISETP.GE.U32.OR P6, PT, R17, R10, !P2 ;  /* 0x0000000a1100720c */ /* 0x000fda00057c6470 */
[----:B------:R-:W0:Y:S01]  /*0e90*/  @!P6 LDC.64 R18, c[0x0][0x380] ;  /* 0x0000e000ff12eb82 */ /* 0x000e220000000a00 */
[----:B------:R-:W-:-:S04]  /*0ea0*/  @!P6 IMAD R10, R17, R6, R9 ;  /* 0x00000006110ae224 */ /* 0x000fc800078e0209 */
[----:B------:R-:W-:-:S04]  /*0eb0*/  @!P6 IMAD R17, R10, R7, R8 ;  /* 0x000000070a11e224 */ /* 0x000fc800078e0208 */
[----:B0-----:R-:W-:-:S05]  /*0ec0*/  @!P6 IMAD.WIDE.U32 R18, R17, 0x4, R18 ;  /* 0x000000041112e825 */ /* 0x001fca00078e0012 */
[----:B------:R0:W2:Y:S01]  /*0ed0*/  @!P6 LDG.E R17, desc[UR10][R18.64] ;  /* 0x0000000a1211e981 */ /* 0x0000a2000c1e1900 */
[----:B------:R-:W-:Y:S01]  /*0ee0*/  ISETP.NE.AND P0, PT, R4, R7, PT ;  /* 0x000000070400720c */ /* 0x000fe20003f05270 */
[----:B------:R-:W-:Y:S05]  /*0ef0*/  WARPSYNC.ALL ;  /* 0x0000000000007948 */ /* 0x000fea0003800000 */
[----:B------:R-:W-:Y:S01]  /*0f00*/  ISETP.NE.AND P1, PT, R5, R6, PT ;  /* 0x000000060500720c */ /* 0x000fe20003f25270 */
[----:B------:R-:W-:Y:S01]  /*0f10*/  BSSY.RECONVERGENT B0, `(.L_x_6) ;  /* 0x0000038000007945 */ /* 0x000fe20003800200 */
[----:B------:R-:W-:Y:S01]  /*0f20*/  ISETP.EQ.OR P0, PT, R8, RZ, !P0 ;  /* 0x000000ff0800720c */ /* 0x000fe20004702670 */
[----:B0-----:R-:W-:Y:S01]  /*0f30*/  VIADD R19, R7, 0xffffffff ;  /* 0xffffffff07137836 */ /* 0x001fe20000000000 */
[----:B------:R-:W-:-:S02]  /*0f40*/  IADD3 R11, PT, PT, R11, -0x1, RZ ;  /* 0xffffffff0b0b7810 */ /* 0x000fc40007ffe0ff */
[----:B------:R-:W-:Y:S02]  /*0f50*/  ISETP.EQ.OR P1, PT, R9, RZ, !P1 ;  /* 0x000000ff0900720c */ /* 0x000fe40004f22670 */
[----:B------:R-:W-:Y:S01]  /*0f60*/  PLOP3.LUT P0, PT, P0, P3, PT, 0x80, 0x8 ;  /* 0x000000000008781c */ /* 0x000fe20000707070 */
[----:B------:R-:W-:Y:S01]  /*0f70*/  IMAD.IADD R10, R11, 0x1, R20 ;  /* 0x000000010b0a7824 */ /* 0x000fe200078e0214 */
[----:B------:R-:W-:Y:S02]  /*0f80*/  IADD3 R21, PT, PT, R2, -0x1, RZ ;  /* 0xffffffff02157810 */ /* 0x000fe40007ffe0ff */
[----:B------:R-:W-:Y:S02]  /*0f90*/  PLOP3.LUT P1, PT, P0, P1, P4, 0xf8, 0x0 ;  /* 0x000000000000781c */ /* 0x000fe40000723f40 */
[----:B------:R-:W-:Y:S02]  /*0fa0*/  PLOP3.LUT P0, PT, PT, PT, PT, 0x80, 0x8 ;  /* 0x000000000008781c */ /* 0x000fe40003f0f070 */
[----:B------:R-:W-:-:S02]  /*0fb0*/  ISETP.GT.AND P1, PT, R10, -0x1, P1 ;  /* 0xffffffff0a00780c */ /* 0x000fc40000f24270 */
[----:B------:R-:W-:Y:S01]  /*0fc0*/  VIADDMNMX.U32 R21, R0, 0xffffffff, R21, !PT ;  /* 0xffffffff00157846 */ /* 0x000fe20007800015 */
[----:B------:R-:W-:-:S10]  /*0fd0*/  VIADD R0, R6, 0xffffffff ;  /* 0xffffffff06007836 */ /* 0x000fd40000000000 */
[----:B------:R-:W-:-:S04]  /*0fe0*/  @!P1 ISETP.NE.AND P5, PT, R10, R15, PT ;  /* 0x0000000f0a00920c */ /* 0x000fc80003fa5270 */
[----:B------:R-:W-:-:S04]  /*0ff0*/  @!P1 ISETP.EQ.OR P5, PT, R10, RZ, !P5 ;  /* 0x000000ff0a00920c */ /* 0x000fc80006fa2670 */
[----:B------:R-:W-:Y:S02]  /*1000*/  @!P1 PLOP3.LUT P0, PT, P3, P4, P5, 0x80, 0x0 ;  /* 0x000000000000981c */ /* 0x000fe40001f09050 */
[C---:B------:R-:W-:Y:S02]  /*1010*/  ISETP.GE.U32.AND P1, PT, R8.reuse, R19, PT ;  /* 0x000000130800720c */ /* 0x040fe40003f26070 */
[----:B------:R-:W-:Y:S02]  /*1020*/  ISETP.NE.AND P4, PT, R3, RZ, PT ;  /* 0x000000ff0300720c */ /* 0x000fe40003f85270 */
[----:B------:R-:W-:Y:S02]  /*1030*/  ISETP.GT.AND P1, PT, R8, RZ, !P1 ;  /* 0x000000ff0800720c */ /* 0x000fe40004f24270 */
[----:B------:R-:W-:Y:S02]  /*1040*/  ISETP.LT.U32.AND P4, PT, R21, 0x6, P4 ;  /* 0x000000061500780c */ /* 0x000fe40002781070 */
[----:B------:R-:W-:-:S02]  /*1050*/  ISETP.GT.U32.AND P3, PT, R5, 0x1, P1 ;  /* 0x000000010500780c */ /* 0x000fc40000f64070 */
[C---:B------:R-:W-:Y:S01]  /*1060*/  ISETP.GE.U32.AND P1, PT, R10.reuse, R15, PT ;  /* 0x0000000f0a00720c */ /* 0x040fe20003f26070 */
[----:B------:R-:W0:Y:S01]  /*1070*/  @P0 LDC.64 R18, c[0x0][0x388] ;  /* 0x0000e200ff120b82 */ /* 0x000e220000000a00 */
[----:B------:R-:W-:Y:S01]  /*1080*/  ISETP.LT.U32.AND P3, PT, R9, R0, P3 ;  /* 0x000000000900720c */ /* 0x000fe20001f61070 */
[C---:B------:R-:W-:Y:S01]  /*1090*/  @P0 IMAD R0, R10.reuse, R6, R9 ;  /* 0x000000060a000224 */ /* 0x040fe200078e0209 */
[----:B------:R-:W-:-:S04]  /*10a0*/  ISETP.GT.AND P1, PT, R10, RZ, !P1 ;  /* 0x000000ff0a00720c */ /* 0x000fc80004f24270 */
[----:B------:R-:W-:-:S04]  /*10b0*/  PLOP3.LUT P1, PT, P4, P1, P3, 0x80, 0x0 ;  /* 0x000000000000781c */ /* 0x000fc80002723030 */
[----:B------:R-:W-:Y:S01]  /*10c0*/  ISETP.LT.U32.AND P1, PT, R3, 0x7, P1 ;  /* 0x000000070300780c */ /* 0x000fe20000f21070 */
[----:B------:R-:W-:-:S04]  /*10d0*/  @P0 IMAD R3, R0, R7, R8 ;  /* 0x0000000700030224 */ /* 0x000fc800078e0208 */
[----:B0-----:R-:W-:Y:S01]  /*10e0*/  @P0 IMAD.WIDE R2, R3, 0x4, R18 ;  /* 0x0000000403020825 */ /* 0x001fe200078e0212 */
[----:B--2---:R0:W-:Y:S01]  /*10f0*/  @!P6 STS [R16], R17 ;  /* 0x000000111000e388 */ /* 0x0041e20000000800 */
[----:B------:R-:W-:Y:S06]  /*1100*/  BAR.SYNC.DEFER_BLOCKING 0x0 ;  /* 0x0000000000007b1d */ /* 0x000fec0000010000 */
[----:B------:R0:W1:Y:S01]  /*1110*/  @P0 LDS R11, [R13] ;  /* 0x000000000d0b0984 */ /* 0x0000620000000800 */
[----:B------:R-:W-:Y:S05]  /*1120*/  @!P1 BRA `(.L_x_7) ;  /* 0x0000000000589947 */ /* 0x000fea0003800000 */
[----:B------:R-:W2:Y:S01]  /*1130*/  LDS R14, [R13+-0x4] ;  /* 0xfffffc000d0e7984 */ /* 0x000ea20000000800 */
[----:B------:R-:W2:Y:S01]  /*1140*/  LDCU.128 UR20, c[0x0][0x3a0] ;  /* 0x00007400ff1477ac */ /* 0x000ea20008000c00 */
[----:B------:R-:W3:Y:S01]  /*1150*/  LDC.64 R4, c[0x0][0x388] ;  /* 0x0000e200ff047b82 */ /* 0x000ee20000000a00 */
[----:B------:R-:W-:Y:S01]  /*1160*/  IMAD R6, R10, R6, R9 ;  /* 0x000000060a067224 */ /* 0x000fe200078e0209 */
[----:B------:R-:W4:Y:S01]  /*1170*/  LDS R0, [R13] ;  /* 0x000000000d007984 */ /* 0x000f220000000800 */
[----:B------:R-:W5:Y:S02]  /*1180*/  LDCU.64 UR4, c[0x0][0x3b0] ;  /* 0x00007600ff0477ac */ /* 0x000f640008000a00 */
[----:B------:R-:W-:Y:S01]  /*1190*/  IMAD R7, R6, R7, R8 ;  /* 0x0000000706077224 */ /* 0x000fe200078e0208 */
[----:B0-----:R-:W0:Y:S01]  /*11a0*/  LDS R17, [R13+0x4] ;  /* 0x000004000d117984 */ /* 0x001e220000000800 */
[----:B------:R-:W1:Y:S03]  /*11b0*/  LDCU UR6, c[0x0][0x3b8] ;  /* 0x00007700ff0677ac */ /* 0x000e660008000800 */
[----:B------:R-:W5:Y:S04]  /*11c0*/  LDS R19, [R13+-0x20] ;  /* 0xffffe0000d137984 */ /* 0x000f680000000800 */
[----:B------:R-:W1:Y:S04]  /*11d0*/  LDS R21, [R13+0x20] ;  /* 0x000020000d157984 */ /* 0x000e680000000800 */
[----:B------:R-:W1:Y:S04]  /*11e0*/  LDS R23, [R12] ;  /* 0x000000000c177984 */ /* 0x000e680000000800 */
[----:B------:R-:W1:Y:S01]  /*11f0*/  LDS R25, [R16] ;  /* 0x0000000010197984 */ /* 0x000e620000000800 */
[----:B---3--:R-:W-:-:S04]  /*1200*/  IMAD.WIDE.U32 R4, R7, 0x4, R4 ;  /* 0x0000000407047825 */ /* 0x008fc800078e0004 */
[----:B--2---:R-:W-:-:S04]  /*1210*/  FMUL R15, R14, UR21 ;  /* 0x000000150e0f7c20 */ /* 0x004fc80008400000 */
[----:B----4-:R-:W-:-:S04]  /*1220*/  FFMA R0, R0, UR20, R15 ;  /* 0x0000001400007c23 */ /* 0x010fc8000800000f */
[----:B0-----:R-:W-:-:S04]  /*1230*/  FFMA R0, R17, UR22, R0 ;  /* 0x0000001611007c23 */ /* 0x001fc80008000000 */
[----:B-----5:R-:W-:-:S04]  /*1240*/  FFMA R0, R19, UR23, R0 ;  /* 0x0000001713007c23 */ /* 0x020fc80008000000 */
[----:B-1----:R-:W-:-:S04]  /*1250*/  FFMA R0, R21, UR4, R0 ;  /* 0x0000000415007c23 */ /* 0x002fc80008000000 */
[----:B------:R-:W-:-:S04]  /*1260*/  FFMA R0, R23, UR5, R0 ;  /* 0x0000000517007c23 */ /* 0x000fc80008000000 */
[----:B------:R-:W-:-:S05]  /*1270*/  FFMA R25, R25, UR6, R0 ;  /* 0x0000000619197c23 */ /* 0x000fca0008000000 */
[----:B------:R2:W-:Y:S02]  /*1280*/  STG.E desc[UR10][R4.64], R25 ;  /* 0x0000001904007986 */ /* 0x0005e4000c10190a */
.L_x_7:
[----:B------:R-:W-:Y:S05]  /*1290*/  BSYNC.RECONVERGENT B0 ;  /* 0x0000000000007941 */ /* 0x000fea0003800200 */
.L_x_6:
[----:B-1----:R1:W-:Y:S01]  /*12a0*/  @P0 STG.E desc[UR10][R2.64], R11 ;  /* 0x0000000b02000986 */ /* 0x0023e2000c10190a */
[----:B------:R-:W-:Y:S06]  /*12b0*/  BAR.SYNC.DEFER_BLOCKING 0x0 ;  /* 0x0000000000007b1d */ /* 0x000fec0000010000 */
[----:B------:R-:W-:Y:S05]  /*12c0*/  @!P2 EXIT ;  /* 0x000000000000a94d */ /* 0x000fea0003800000 */
[----:B-1----:R-:W1:Y:S04]  /*12d0*/  LDS R3, [R13] ;  /* 0x000000000d037984 */ /* 0x002e680000000800 */
[----:B-1----:R-:W-:Y:S04]  /*12e0*/  STS [R12], R3 ;  /* 0x000000030c007388 */ /* 0x002fe80000000800 */
[----:B0-----:R-:W0:Y:S04]  /*12f0*/  LDS R16, [R16] ;  /* 0x0000000010107984 */ /* 0x001e280000000800 */
[----:B0-----:R-:W-:Y:S01]  /*1300*/  STS [R13], R16 ;  /* 0x000000100d007388 */ /* 0x001fe20000000800 */
[----:B------:R-:W-:Y:S05]  /*1310*/  EXIT ;  /* 0x000000000000794d */ /* 0x000fea0003800000 */
.L_x_8:
[----:B------:R-:W-:-:S00]  /*1320*/  BRA `(.L_x_8) ;  /* 0xfffffffc00fc7947 */ /* 0x000fc0000383ffff */
[----:B------:R-:W-:-:S00]  /*1330*/  NOP ;  /* 0x0000000000007918 */ /* 0x000fc00000000000 */
        /* <DEDUP_REMOVED lines=12> */
.L_x_9:


//--------------------- .nv.shared._Z35stencil_3d_thread_coarsening_kernelPKfPfjjjjfffffff --------------------------
	.section	.nv.shared._Z35stencil_3d_thread_coarsening_kernelPKfPfjjjjfffffff,"aw",@nobits
	.sectionflags	@""
	.align	4
.nv.shared._Z35stencil_3d_thread_coarsening_kernelPKfPfjjjjfffffff:
	.zero		1792


//--------------------- .nv.shared.reserved.0     --------------------------
	.section	.nv.shared.reserved.0,"aw",@nobits
	.weak		__nv_reservedSMEM_offset_0_alias
	.size		__nv_reservedSMEM_offset_0_alias, 0, 64
	.other		__nv_reservedSMEM_offset_0_alias,@"STO_CUDA_RESERVED_SHARED STV_DEFAULT"
__nv_reservedSMEM_offset_0_alias:
	.zero		0
	.zero		64


//--------------------- .nv.constant0._Z35stencil_3d_thread_coarsening_kernelPKfPfjjjjfffffff --------------------------
	.section	.nv.constant0._Z35stencil_3d_thread_coarsening_kernelPKfPfjjjjfffffff,"a",@progbits
	.sectionflags	@""
	.align	4
.nv.constant0._Z35stencil_3d_thread_coarsening_kernelPKfPfjjjjfffffff:
	.zero		956


//--------------------- SYMBOLS --------------------------

	.type		.nv.reservedSmem.offset0,@object
	.size		.nv.reservedSmem.offset0,0x4
	.type		.nv.reservedSmem.cap,@object
	.size		.nv.reservedSmem.cap,0x4
